// auto-generated by cutlass_sweep.gemm — config: {"arch": "sm_90", "cluster_m": 2, "cluster_n": 2, "dtype": "tf32", "stages": 5, "tile_k": 128, "tile_m": 256, "tile_n": 64}
#include "cutlass/cutlass.h"
#include "cutlass/gemm/collective/collective_builder.hpp"
#include "cutlass/gemm/device/gemm_universal_adapter.h"
#include "cutlass/gemm/kernel/gemm_universal.hpp"
#include "cutlass/epilogue/collective/collective_builder.hpp"

using ElemA = cutlass::tfloat32_t;
using ElemB = cutlass::tfloat32_t;
using ElemCD = cutlass::tfloat32_t;
using Acc  = float;
using TileShape    = cute::Shape<cute::_256, cute::_64, cute::_128>;
using ClusterShape = cute::Shape<cute::_2, cute::_2, cute::_1>;

using CollectiveEpilogue = typename cutlass::epilogue::collective::CollectiveBuilder<
    cutlass::arch::Sm90, cutlass::arch::OpClassTensorOp,
    TileShape, ClusterShape,
    cutlass::epilogue::collective::EpilogueTileAuto,
    Acc, Acc,
    ElemCD, cutlass::layout::RowMajor, 128 / cutlass::sizeof_bits<ElemCD>::value,
    ElemCD, cutlass::layout::RowMajor, 128 / cutlass::sizeof_bits<ElemCD>::value,
    cutlass::epilogue::collective::EpilogueScheduleAuto
  >::CollectiveOp;

using CollectiveMainloop = typename cutlass::gemm::collective::CollectiveBuilder<
    cutlass::arch::Sm90, cutlass::arch::OpClassTensorOp,
    ElemA, cutlass::layout::RowMajor, 128 / cutlass::sizeof_bits<ElemA>::value,
    ElemB, cutlass::layout::ColumnMajor, 128 / cutlass::sizeof_bits<ElemB>::value,
    Acc,
    TileShape, ClusterShape,
    cutlass::gemm::collective::StageCount<5>,
    cutlass::gemm::collective::KernelScheduleAuto
  >::CollectiveOp;

using GemmKernel = cutlass::gemm::kernel::GemmUniversal<
    cute::Shape<int,int,int,int>,
    CollectiveMainloop,
    CollectiveEpilogue
>;
using Gemm = cutlass::gemm::device::GemmUniversalAdapter<GemmKernel>;

// Force the device kernel symbol into the cubin without needing a host main.
auto* _anchor = &cutlass::device_kernel<GemmKernel>;


// ===== COMPILED SASS (sm_90a) =====

	.target	sm_90a

	.elftype	@"ET_EXEC"


//--------------------- .note.nv.tkinfo           --------------------------
	.section	.note.nv.tkinfo,"",@"SHT_NOTE"
	.sectionflags	@"SHF_NOTE_NV_TKINFO"
	.tkinfo
        /*0018*/ 	.word	0x00000002
        /*0030*/ 	.string	""
        /*0030*/ 	.string	"ptxas"
        /*0030*/ 	.string	"Cuda compilation tools, release 13.0, V13.0.88"
        /*0030*/ 	.string	"Build cuda_13.0.r13.0/compiler.36424714_0"
        /*0030*/ 	.string	"-arch sm_90a -m 64 "



//--------------------- .note.nv.cuinfo           --------------------------
	.section	.note.nv.cuinfo,"",@"SHT_NOTE"
	.sectionflags	@"SHF_NOTE_NV_CUINFO"
        /*0018*/ 	.short	0x0002
        /*001a*/ 	.short	0x005a
        /*001c*/ 	.short	0x0082
	.zero		2


//--------------------- .nv.info                  --------------------------
	.section	.nv.info,"",@"SHT_CUDA_INFO"
	.align	4


	//----- nvinfo : EIATTR_REGCOUNT
	.align		4
        /*0000*/ 	.byte	0x04, 0x2f
        /*0002*/ 	.short	(.L_15 - .L_14)
	.align		4
.L_14:
        /*0004*/ 	.word	index@(_ZN7cutlass13device_kernelINS_4gemm6kernel13GemmUniversalIN4cute5tupleIJiiiiEEENS1_10collective13CollectiveMmaINS1_34MainloopSm90TmaGmmaWarpSpecializedILi5ENS5_IJNS4_1CILi2EEESB_NSA_ILi1EEEEEENS1_35KernelTmaWarpSpecializedCooperativeEEENS5_IJNSA_ILi256EEENSA_ILi64EEENSA_ILi128EEEEEENS_10tfloat32_tENS5_IJlSC_lEEESK_SL_NS4_8TiledMMAINS4_8MMA_AtomIJNS4_4SM904GMMA29MMA_64x64x8_F32TF32TF32_SS_TNILNSP_7ScaleInE1ELSR_1EEEEEENS4_6LayoutINS5_IJSB_SC_SC_EEENS5_IJSC_NSA_ILi0EEESW_EEEEENS5_IJNS4_10UnderscoreESZ_SZ_EEEEENS4_23SM90_TMA_LOAD_MULTICASTENS4_14ComposedLayoutINS4_7SwizzleILi3ELi4ELi3EEENS4_18smem_ptr_flag_bitsILi32EEENSU_INS5_IJNSA_ILi8EEENSA_ILi32EEEEEENS5_IJS19_SC_EEEEEEEvNS4_8identityES12_S1D_vS1E_EENS_8epilogue10collective6detail29Sm90TmaWarpSpecializedAdapterINS1H_15DefaultEpilogueISK_SL_SL_NS1G_6thread17LinearCombinationISK_Li1EffLNS1L_9ScaleType4KindE0ELNS_15FloatRoundStyleE2ESK_EENS1_15EpilogueDefaultEEEEEvvEEEEvNT_6ParamsE)
        /*0008*/ 	.word	0x000000a8


	//----- nvinfo : EIATTR_FRAME_SIZE
	.align		4
.L_15:
        /*000c*/ 	.byte	0x04, 0x11
        /*000e*/ 	.short	(.L_17 - .L_16)
	.align		4
.L_16:
        /*0010*/ 	.word	index@(_ZN7cutlass13device_kernelINS_4gemm6kernel13GemmUniversalIN4cute5tupleIJiiiiEEENS1_10collective13CollectiveMmaINS1_34MainloopSm90TmaGmmaWarpSpecializedILi5ENS5_IJNS4_1CILi2EEESB_NSA_ILi1EEEEEENS1_35KernelTmaWarpSpecializedCooperativeEEENS5_IJNSA_ILi256EEENSA_ILi64EEENSA_ILi128EEEEEENS_10tfloat32_tENS5_IJlSC_lEEESK_SL_NS4_8TiledMMAINS4_8MMA_AtomIJNS4_4SM904GMMA29MMA_64x64x8_F32TF32TF32_SS_TNILNSP_7ScaleInE1ELSR_1EEEEEENS4_6LayoutINS5_IJSB_SC_SC_EEENS5_IJSC_NSA_ILi0EEESW_EEEEENS5_IJNS4_10UnderscoreESZ_SZ_EEEEENS4_23SM90_TMA_LOAD_MULTICASTENS4_14ComposedLayoutINS4_7SwizzleILi3ELi4ELi3EEENS4_18smem_ptr_flag_bitsILi32EEENSU_INS5_IJNSA_ILi8EEENSA_ILi32EEEEEENS5_IJS19_SC_EEEEEEEvNS4_8identityES12_S1D_vS1E_EENS_8epilogue10collective6detail29Sm90TmaWarpSpecializedAdapterINS1H_15DefaultEpilogueISK_SL_SL_NS1G_6thread17LinearCombinationISK_Li1EffLNS1L_9ScaleType4KindE0ELNS_15FloatRoundStyleE2ESK_EENS1_15EpilogueDefaultEEEEEvvEEEEvNT_6ParamsE)
        /*0014*/ 	.word	0x00000000


	//----- nvinfo : EIATTR_MIN_STACK_SIZE
	.align		4
.L_17:
        /*0018*/ 	.byte	0x04, 0x12
        /*001a*/ 	.short	(.L_19 - .L_18)
	.align		4
.L_18:
        /*001c*/ 	.word	index@(_ZN7cutlass13device_kernelINS_4gemm6kernel13GemmUniversalIN4cute5tupleIJiiiiEEENS1_10collective13CollectiveMmaINS1_34MainloopSm90TmaGmmaWarpSpecializedILi5ENS5_IJNS4_1CILi2EEESB_NSA_ILi1EEEEEENS1_35KernelTmaWarpSpecializedCooperativeEEENS5_IJNSA_ILi256EEENSA_ILi64EEENSA_ILi128EEEEEENS_10tfloat32_tENS5_IJlSC_lEEESK_SL_NS4_8TiledMMAINS4_8MMA_AtomIJNS4_4SM904GMMA29MMA_64x64x8_F32TF32TF32_SS_TNILNSP_7ScaleInE1ELSR_1EEEEEENS4_6LayoutINS5_IJSB_SC_SC_EEENS5_IJSC_NSA_ILi0EEESW_EEEEENS5_IJNS4_10UnderscoreESZ_SZ_EEEEENS4_23SM90_TMA_LOAD_MULTICASTENS4_14ComposedLayoutINS4_7SwizzleILi3ELi4ELi3EEENS4_18smem_ptr_flag_bitsILi32EEENSU_INS5_IJNSA_ILi8EEENSA_ILi32EEEEEENS5_IJS19_SC_EEEEEEEvNS4_8identityES12_S1D_vS1E_EENS_8epilogue10collective6detail29Sm90TmaWarpSpecializedAdapterINS1H_15DefaultEpilogueISK_SL_SL_NS1G_6thread17LinearCombinationISK_Li1EffLNS1L_9ScaleType4KindE0ELNS_15FloatRoundStyleE2ESK_EENS1_15EpilogueDefaultEEEEEvvEEEEvNT_6ParamsE)
        /*0020*/ 	.word	0x00000000
.L_19:


//--------------------- .nv.compat                --------------------------
	.section	.nv.compat,"",@"SHT_CUDA_COMPAT_INFO"
	.align	4
        /*0000*/ 	.byte	0x02, 0x09, 0x01, 0x00, 0x02, 0x02, 0x04, 0x00, 0x02, 0x05, 0x05, 0x00, 0x03, 0x07, 0x01, 0x01
        /*0010*/ 	.byte	0x02, 0x03, 0x01, 0x00, 0x02, 0x06, 0x01, 0x00, 0x04, 0x0b, 0x08, 0x00, 0x00, 0x00, 0x00, 0x00
        /*0020*/ 	.byte	0x00, 0x00, 0x00, 0x00


//--------------------- .nv.info._ZN7cutlass13device_kernelINS_4gemm6kernel13GemmUniversalIN4cute5tupleIJiiiiEEENS1_10collective13CollectiveMmaINS1_34MainloopSm90TmaGmmaWarpSpecializedILi5ENS5_IJNS4_1CILi2EEESB_NSA_ILi1EEEEEENS1_35KernelTmaWarpSpecializedCooperativeEEENS5_IJNSA_ILi256EEENSA_ILi64EEENSA_ILi128EEEEEENS_10tfloat32_tENS5_IJlSC_lEEESK_SL_NS4_8TiledMMAINS4_8MMA_AtomIJNS4_4SM904GMMA29MMA_64x64x8_F32TF32TF32_SS_TNILNSP_7ScaleInE1ELSR_1EEEEEENS4_6LayoutINS5_IJSB_SC_SC_EEENS5_IJSC_NSA_ILi0EEESW_EEEEENS5_IJNS4_10UnderscoreESZ_SZ_EEEEENS4_23SM90_TMA_LOAD_MULTICASTENS4_14ComposedLayoutINS4_7SwizzleILi3ELi4ELi3EEENS4_18smem_ptr_flag_bitsILi32EEENSU_INS5_IJNSA_ILi8EEENSA_ILi32EEEEEENS5_IJS19_SC_EEEEEEEvNS4_8identityES12_S1D_vS1E_EENS_8epilogue10collective6detail29Sm90TmaWarpSpecializedAdapterINS1H_15DefaultEpilogueISK_SL_SL_NS1G_6thread17LinearCombinationISK_Li1EffLNS1L_9ScaleType4KindE0ELNS_15FloatRoundStyleE2ESK_EENS1_15EpilogueDefaultEEEEEvvEEEEvNT_6ParamsE --------------------------
	.section	.nv.info._ZN7cutlass13device_kernelINS_4gemm6kernel13GemmUniversalIN4cute5tupleIJiiiiEEENS1_10collective13CollectiveMmaINS1_34MainloopSm90TmaGmmaWarpSpecializedILi5ENS5_IJNS4_1CILi2EEESB_NSA_ILi1EEEEEENS1_35KernelTmaWarpSpecializedCooperativeEEENS5_IJNSA_ILi256EEENSA_ILi64EEENSA_ILi128EEEEEENS_10tfloat32_tENS5_IJlSC_lEEESK_SL_NS4_8TiledMMAINS4_8MMA_AtomIJNS4_4SM904GMMA29MMA_64x64x8_F32TF32TF32_SS_TNILNSP_7ScaleInE1ELSR_1EEEEEENS4_6LayoutINS5_IJSB_SC_SC_EEENS5_IJSC_NSA_ILi0EEESW_EEEEENS5_IJNS4_10UnderscoreESZ_SZ_EEEEENS4_23SM90_TMA_LOAD_MULTICASTENS4_14ComposedLayoutINS4_7SwizzleILi3ELi4ELi3EEENS4_18smem_ptr_flag_bitsILi32EEENSU_INS5_IJNSA_ILi8EEENSA_ILi32EEEEEENS5_IJS19_SC_EEEEEEEvNS4_8identityES12_S1D_vS1E_EENS_8epilogue10collective6detail29Sm90TmaWarpSpecializedAdapterINS1H_15DefaultEpilogueISK_SL_SL_NS1G_6thread17LinearCombinationISK_Li1EffLNS1L_9ScaleType4KindE0ELNS_15FloatRoundStyleE2ESK_EENS1_15EpilogueDefaultEEEEEvvEEEEvNT_6ParamsE,"",@"SHT_CUDA_INFO"
	.sectionflags	@""
	.align	4


	//----- nvinfo : EIATTR_CUDA_API_VERSION
	.align		4
        /*0000*/ 	.byte	0x04, 0x37
        /*0002*/ 	.short	(.L_21 - .L_20)
.L_20:
        /*0004*/ 	.word	0x00000082


	//----- nvinfo : EIATTR_KPARAM_INFO
	.align		4
.L_21:
        /*0008*/ 	.byte	0x04, 0x17
        /*000a*/ 	.short	(.L_23 - .L_22)
.L_22:
        /*000c*/ 	.word	0x00000000
        /*0010*/ 	.short	0x0000
        /*0012*/ 	.short	0x0070
        /*0014*/ 	.byte	0x00, 0xf0, 0x01, 0x10


	//----- nvinfo : EIATTR_SPARSE_MMA_MASK
	.align		4
.L_23:
        /*0018*/ 	.byte	0x03, 0x50
        /*001a*/ 	.short	0x0000


	//----- nvinfo : EIATTR_MAXREG_COUNT
	.align		4
        /*001c*/ 	.byte	0x03, 0x1b
        /*001e*/ 	.short	0x00a8


	//----- nvinfo : EIATTR_NUM_BARRIERS
	.align		4
        /*0020*/ 	.byte	0x02, 0x4c
        /*0022*/ 	.byte	0x01
	.zero		1


	//----- nvinfo : EIATTR_EXTERNS
	.align		4
        /*0024*/ 	.byte	0x04, 0x0f
        /*0026*/ 	.short	(.L_25 - .L_24)


	//   ....[0]....
	.align		4
.L_24:
        /*0028*/ 	.word	index@(__assertfail)


	//----- nvinfo : EIATTR_MERCURY_ISA_VERSION
	.align		4
.L_25:
        /*002c*/ 	.byte	0x03, 0x5f
        /*002e*/ 	.short	0x0101


	//----- nvinfo : EIATTR_INT_WARP_WIDE_INSTR_OFFSETS
	.align		4
        /*0030*/ 	.byte	0x04, 0x31
        /*0032*/ 	.short	(.L_27 - .L_26)


	//   ....[0]....
.L_26:
        /*0034*/ 	.word	0x000004b0


	//   ....[1]....
        /*0038*/ 	.word	0x000004e0


	//   ....[2]....
        /*003c*/ 	.word	0x000006a0


	//   ....[3]....
        /*0040*/ 	.word	0x000035f0


	//----- nvinfo : EIATTR_COOP_GROUP_MASK_REGIDS
	.align		4
.L_27:
        /*0044*/ 	.byte	0x04, 0x29
        /*0046*/ 	.short	(.L_29 - .L_28)


	//   ....[0]....
.L_28:
        /*0048*/ 	.word	0xffffffff


	//   ....[1]....
        /*004c*/ 	.word	0xffffffff


	//   ....[2]....
        /*0050*/ 	.word	0xffffffff


	//   ....[3]....
        /*0054*/ 	.word	0xffffffff


	//   ....[4]....
        /*0058*/ 	.word	0xffffffff


	//   ....[5]....
        /*005c*/ 	.word	0xffffffff


	//----- nvinfo : EIATTR_COOP_GROUP_INSTR_OFFSETS
	.align		4
.L_29:
        /*0060*/ 	.byte	0x04, 0x28
        /*0062*/ 	.short	(.L_31 - .L_30)


	//   ....[0]....
.L_30:
        /*0064*/ 	.word	0x00000060


	//   ....[1]....
        /*0068*/ 	.word	0x00000070


	//   ....[2]....
        /*006c*/ 	.word	0x00000130


	//   ....[3]....
        /*0070*/ 	.word	0x000002f0


	//   ....[4]....
        /*0074*/ 	.word	0x00000820


	//   ....[5]....
        /*0078*/ 	.word	0x000014e0


	//----- nvinfo : EIATTR_REG_RECONFIG
	.align		4
.L_31:
        /*007c*/ 	.byte	0x01, 0x54
	.zero		2


	//----- nvinfo : EIATTR_SYSCALL_OFFSETS
	.align		4
        /*0080*/ 	.byte	0x04, 0x46
        /*0082*/ 	.short	(.L_33 - .L_32)


	//   ....[0]....
.L_32:
        /*0084*/ 	.word	0x000016d0


	//----- nvinfo : EIATTR_MBARRIER_INSTR_OFFSETS
	.align		4
.L_33:
        /*0088*/ 	.byte	0x04, 0x39
        /*008a*/ 	.short	(.L_35 - .L_34)


	//   ....[0]....
.L_34:
        /*008c*/ 	.word	0x00000230
        /*0090*/ 	.word	0x000000ff
        /*0094*/ 	.word	0x00000000
        /*0098*/ 	.short	0x0100
        /*009a*/ 	.byte	0x08
	.zero		1


	//   ....[1]....
        /*009c*/ 	.word	0x00000240
        /*00a0*/ 	.word	0x000000ff
        /*00a4*/ 	.word	0x00000028
        /*00a8*/ 	.short	0x0100
        /*00aa*/ 	.byte	0x08
	.zero		1


	//   ....[2]....
        /*00ac*/ 	.word	0x00000250
        /*00b0*/ 	.word	0x000000ff
        /*00b4*/ 	.word	0x00000008
        /*00b8*/ 	.short	0x0100
        /*00ba*/ 	.byte	0x08
	.zero		1


	//   ....[3]....
        /*00bc*/ 	.word	0x00000260
        /*00c0*/ 	.word	0x000000ff
        /*00c4*/ 	.word	0x00000030
        /*00c8*/ 	.short	0x0100
        /*00ca*/ 	.byte	0x08
	.zero		1


	//   ....[4]....
        /*00cc*/ 	.word	0x00000270
        /*00d0*/ 	.word	0x000000ff
        /*00d4*/ 	.word	0x00000010
        /*00d8*/ 	.short	0x0100
        /*00da*/ 	.byte	0x08
	.zero		1


	//   ....[5]....
        /*00dc*/ 	.word	0x00000280
        /*00e0*/ 	.word	0x000000ff
        /*00e4*/ 	.word	0x00000038
        /*00e8*/ 	.short	0x0100
        /*00ea*/ 	.byte	0x08
	.zero		1


	//   ....[6]....
        /*00ec*/ 	.word	0x00000290
        /*00f0*/ 	.word	0x000000ff
        /*00f4*/ 	.word	0x00000018
        /*00f8*/ 	.short	0x0100
        /*00fa*/ 	.byte	0x08
	.zero		1


	//   ....[7]....
        /*00fc*/ 	.word	0x000002a0
        /*0100*/ 	.word	0x000000ff
        /*0104*/ 	.word	0x00000040
        /*0108*/ 	.short	0x0100
        /*010a*/ 	.byte	0x08
	.zero		1


	//   ....[8]....
        /*010c*/ 	.word	0x000002b0
        /*0110*/ 	.word	0x000000ff
        /*0114*/ 	.word	0x00000020
        /*0118*/ 	.short	0x0100
        /*011a*/ 	.byte	0x08
	.zero		1


	//   ....[9]....
        /*011c*/ 	.word	0x000002c0
        /*0120*/ 	.word	0x000000ff
        /*0124*/ 	.word	0x00000048
        /*0128*/ 	.short	0x0100
        /*012a*/ 	.byte	0x08
	.zero		1


	//   ....[10]....
        /*012c*/ 	.word	0x00000730
        /*0130*/ 	.word	0x000000ff
        /*0134*/ 	.word	0x00000060
        /*0138*/ 	.short	0x0100
        /*013a*/ 	.byte	0x06
	.zero		1


	//   ....[11]....
        /*013c*/ 	.word	0x000007c0
        /*0140*/ 	.word	0x000000ff
        /*0144*/ 	.word	0x00000068
        /*0148*/ 	.short	0x0100
        /*014a*/ 	.byte	0x06
	.zero		1


	//   ....[12]....
        /*014c*/ 	.word	0x00001790
        /*0150*/ 	.word	0x00000003
        /*0154*/ 	.word	0x00000000
        /*0158*/ 	.short	0x010a
        /*015a*/ 	.byte	0x3f
	.zero		1


	//   ....[13]....
        /*015c*/ 	.word	0x000017f0
        /*0160*/ 	.word	0x00000003
        /*0164*/ 	.word	0x00000000
        /*0168*/ 	.short	0x010a
        /*016a*/ 	.byte	0x3f
	.zero		1


	//   ....[14]....
        /*016c*/ 	.word	0x000026c0
        /*0170*/ 	.word	0x00000005
        /*0174*/ 	.word	0x00000000
        /*0178*/ 	.short	0x010a
        /*017a*/ 	.byte	0x3f
	.zero		1


	//   ....[15]....
        /*017c*/ 	.word	0x00002700
        /*0180*/ 	.word	0x00000005
        /*0184*/ 	.word	0x00000000
        /*0188*/ 	.short	0x010a
        /*018a*/ 	.byte	0x3f
	.zero		1


	//   ....[16]....
        /*018c*/ 	.word	0x000034a0
        /*0190*/ 	.word	0x00000004
        /*0194*/ 	.word	0x00000000
        /*0198*/ 	.short	0x0101
        /*019a*/ 	.byte	0x3f
	.zero		1


	//   ....[17]....
        /*019c*/ 	.word	0x00003690
        /*01a0*/ 	.word	0x00000000
        /*01a4*/ 	.word	0x00000000
        /*01a8*/ 	.short	0x0101
        /*01aa*/ 	.byte	0x3f
	.zero		1


	//   ....[18]....
        /*01ac*/ 	.word	0x000090b0
        /*01b0*/ 	.word	0x00000015
        /*01b4*/ 	.word	0x00000028
        /*01b8*/ 	.short	0x010a
        /*01ba*/ 	.byte	0x3f
	.zero		1


	//   ....[19]....
        /*01bc*/ 	.word	0x00009690
        /*01c0*/ 	.word	0x00000006
        /*01c4*/ 	.word	0x00000068
        /*01c8*/ 	.short	0x0101
        /*01ca*/ 	.byte	0x3f
	.zero		1


	//   ....[20]....
        /*01cc*/ 	.word	0x00009dc0
        /*01d0*/ 	.word	0x00000007
        /*01d4*/ 	.word	0x00000000
        /*01d8*/ 	.short	0x010a
        /*01da*/ 	.byte	0x3f
	.zero		1


	//   ....[21]....
        /*01dc*/ 	.word	0x00009e40
        /*01e0*/ 	.word	0x00000008
        /*01e4*/ 	.word	0x00000000
        /*01e8*/ 	.short	0x010a
        /*01ea*/ 	.byte	0x3f
	.zero		1


	//   ....[22]....
        /*01ec*/ 	.word	0x00009ed0
        /*01f0*/ 	.word	0x00000009
        /*01f4*/ 	.word	0x00000000
        /*01f8*/ 	.short	0x010a
        /*01fa*/ 	.byte	0x3f
	.zero		1


	//   ....[23]....
        /*01fc*/ 	.word	0x00009f60
        /*0200*/ 	.word	0x00000006
        /*0204*/ 	.word	0x00000000
        /*0208*/ 	.short	0x010a
        /*020a*/ 	.byte	0x3f
	.zero		1


	//   ....[24]....
        /*020c*/ 	.word	0x00009ff0
        /*0210*/ 	.word	0x00000003
        /*0214*/ 	.word	0x00000000
        /*0218*/ 	.short	0x010a
        /*021a*/ 	.byte	0x3f
	.zero		1


	//   ....[25]....
        /*021c*/ 	.word	0x0000a050
        /*0220*/ 	.word	0x00000003
        /*0224*/ 	.word	0x00000000
        /*0228*/ 	.short	0x010a
        /*022a*/ 	.byte	0x3f
	.zero		1


	//   ....[26]....
        /*022c*/ 	.word	0x0000a0a0
        /*0230*/ 	.word	0x00000005
        /*0234*/ 	.word	0x00000000
        /*0238*/ 	.short	0x010a
        /*023a*/ 	.byte	0x3f
	.zero		1


	//   ....[27]....
        /*023c*/ 	.word	0x0000a170
        /*0240*/ 	.word	0x00000015
        /*0244*/ 	.word	0x00000028
        /*0248*/ 	.short	0x010a
        /*024a*/ 	.byte	0x3f
	.zero		1


	//   ....[28]....
        /*024c*/ 	.word	0x0000a240
        /*0250*/ 	.word	0x00000007
        /*0254*/ 	.word	0x00000000
        /*0258*/ 	.short	0x010a
        /*025a*/ 	.byte	0x3f
	.zero		1


	//   ....[29]....
        /*025c*/ 	.word	0x0000a290
        /*0260*/ 	.word	0x00000008
        /*0264*/ 	.word	0x00000000
        /*0268*/ 	.short	0x010a
        /*026a*/ 	.byte	0x3f
	.zero		1


	//   ....[30]....
        /*026c*/ 	.word	0x0000a2e0
        /*0270*/ 	.word	0x00000009
        /*0274*/ 	.word	0x00000000
        /*0278*/ 	.short	0x010a
        /*027a*/ 	.byte	0x3f
	.zero		1


	//   ....[31]....
        /*027c*/ 	.word	0x0000a330
        /*0280*/ 	.word	0x00000006
        /*0284*/ 	.word	0x00000000
        /*0288*/ 	.short	0x010a
        /*028a*/ 	.byte	0x3f
	.zero		1


	//----- nvinfo : EIATTR_NUM_MBARRIERS
	.align		4
.L_35:
        /*028c*/ 	.byte	0x03, 0x38
        /*028e*/ 	.short	0x000c


	//----- nvinfo : EIATTR_EXIT_INSTR_OFFSETS
	.align		4
        /*0290*/ 	.byte	0x04, 0x1c
        /*0292*/ 	.short	(.L_37 - .L_36)


	//   ....[0]....
.L_36:
        /*0294*/ 	.word	0x00000a00


	//   ....[1]....
        /*0298*/ 	.word	0x00001220


	//   ....[2]....
        /*029c*/ 	.word	0x00008760


	//   ....[3]....
        /*02a0*/ 	.word	0x00008cc0


	//   ....[4]....
        /*02a4*/ 	.word	0x0000a040


	//----- nvinfo : EIATTR_MAX_THREADS
	.align		4
.L_37:
        /*02a8*/ 	.byte	0x04, 0x05
        /*02aa*/ 	.short	(.L_39 - .L_38)
.L_38:
        /*02ac*/ 	.word	0x00000180
        /*02b0*/ 	.word	0x00000001
        /*02b4*/ 	.word	0x00000001


	//----- nvinfo : EIATTR_CRS_STACK_SIZE
	.align		4
.L_39:
        /*02b8*/ 	.byte	0x04, 0x1e
        /*02ba*/ 	.short	(.L_41 - .L_40)
.L_40:
        /*02bc*/ 	.word	0x00000000


	//----- nvinfo : EIATTR_CBANK_PARAM_SIZE
	.align		4
.L_41:
        /*02c0*/ 	.byte	0x03, 0x19
        /*02c2*/ 	.short	0x0470


	//----- nvinfo : EIATTR_PARAM_CBANK
	.align		4
        /*02c4*/ 	.byte	0x04, 0x0a
        /*02c6*/ 	.short	(.L_43 - .L_42)
	.align		4
.L_42:
        /*02c8*/ 	.word	index@(.nv.constant0._ZN7cutlass13device_kernelINS_4gemm6kernel13GemmUniversalIN4cute5tupleIJiiiiEEENS1_10collective13CollectiveMmaINS1_34MainloopSm90TmaGmmaWarpSpecializedILi5ENS5_IJNS4_1CILi2EEESB_NSA_ILi1EEEEEENS1_35KernelTmaWarpSpecializedCooperativeEEENS5_IJNSA_ILi256EEENSA_ILi64EEENSA_ILi128EEEEEENS_10tfloat32_tENS5_IJlSC_lEEESK_SL_NS4_8TiledMMAINS4_8MMA_AtomIJNS4_4SM904GMMA29MMA_64x64x8_F32TF32TF32_SS_TNILNSP_7ScaleInE1ELSR_1EEEEEENS4_6LayoutINS5_IJSB_SC_SC_EEENS5_IJSC_NSA_ILi0EEESW_EEEEENS5_IJNS4_10UnderscoreESZ_SZ_EEEEENS4_23SM90_TMA_LOAD_MULTICASTENS4_14ComposedLayoutINS4_7SwizzleILi3ELi4ELi3EEENS4_18smem_ptr_flag_bitsILi32EEENSU_INS5_IJNSA_ILi8EEENSA_ILi32EEEEEENS5_IJS19_SC_EEEEEEEvNS4_8identityES12_S1D_vS1E_EENS_8epilogue10collective6detail29Sm90TmaWarpSpecializedAdapterINS1H_15DefaultEpilogueISK_SL_SL_NS1G_6thread17LinearCombinationISK_Li1EffLNS1L_9ScaleType4KindE0ELNS_15FloatRoundStyleE2ESK_EENS1_15EpilogueDefaultEEEEEvvEEEEvNT_6ParamsE)
        /*02cc*/ 	.short	0x0210
        /*02ce*/ 	.short	0x0470


	//----- nvinfo : EIATTR_SW_WAR
	.align		4
.L_43:
        /*02d0*/ 	.byte	0x04, 0x36
        /*02d2*/ 	.short	(.L_45 - .L_44)
.L_44:
        /*02d4*/ 	.word	0x00000008
.L_45:


//--------------------- .nv.callgraph             --------------------------
	.section	.nv.callgraph,"",@"SHT_CUDA_CALLGRAPH"
	.align	4
	.sectionentsize	8
	.align		4
        /*0000*/ 	.word	0x00000000
	.align		4
        /*0004*/ 	.word	0xffffffff
	.align		4
        /*0008*/ 	.word	index@(_ZN7cutlass13device_kernelINS_4gemm6kernel13GemmUniversalIN4cute5tupleIJiiiiEEENS1_10collective13CollectiveMmaINS1_34MainloopSm90TmaGmmaWarpSpecializedILi5ENS5_IJNS4_1CILi2EEESB_NSA_ILi1EEEEEENS1_35KernelTmaWarpSpecializedCooperativeEEENS5_IJNSA_ILi256EEENSA_ILi64EEENSA_ILi128EEEEEENS_10tfloat32_tENS5_IJlSC_lEEESK_SL_NS4_8TiledMMAINS4_8MMA_AtomIJNS4_4SM904GMMA29MMA_64x64x8_F32TF32TF32_SS_TNILNSP_7ScaleInE1ELSR_1EEEEEENS4_6LayoutINS5_IJSB_SC_SC_EEENS5_IJSC_NSA_ILi0EEESW_EEEEENS5_IJNS4_10UnderscoreESZ_SZ_EEEEENS4_23SM90_TMA_LOAD_MULTICASTENS4_14ComposedLayoutINS4_7SwizzleILi3ELi4ELi3EEENS4_18smem_ptr_flag_bitsILi32EEENSU_INS5_IJNSA_ILi8EEENSA_ILi32EEEEEENS5_IJS19_SC_EEEEEEEvNS4_8identityES12_S1D_vS1E_EENS_8epilogue10collective6detail29Sm90TmaWarpSpecializedAdapterINS1H_15DefaultEpilogueISK_SL_SL_NS1G_6thread17LinearCombinationISK_Li1EffLNS1L_9ScaleType4KindE0ELNS_15FloatRoundStyleE2ESK_EENS1_15EpilogueDefaultEEEEEvvEEEEvNT_6ParamsE)
	.align		4
        /*000c*/ 	.word	index@(__assertfail)
	.align		4
        /*0010*/ 	.word	0x00000000
	.align		4
        /*0014*/ 	.word	0xfffffffe
	.align		4
        /*0018*/ 	.word	0x00000000
	.align		4
        /*001c*/ 	.word	0xfffffffd
	.align		4
        /*0020*/ 	.word	0x00000000
	.align		4
        /*0024*/ 	.word	0xfffffffc


//--------------------- .nv.constant4             --------------------------
	.section	.nv.constant4,"a",@progbits
	.align	8
	.align		8
.nv.constant4:
        /*0000*/ 	.dword	__assertfail
	.align		8
        /*0008*/ 	.dword	__unnamed_1
	.align		8
        /*0010*/ 	.dword	_ZN39_INTERNAL_6d0a00ba_4_k_cu_81164dad_69674cuda3std3__45__cpo5beginE
	.align		8
        /*0018*/ 	.dword	_ZN39_INTERNAL_6d0a00ba_4_k_cu_81164dad_69674cuda3std3__45__cpo3endE
	.align		8
        /*0020*/ 	.dword	_ZN39_INTERNAL_6d0a00ba_4_k_cu_81164dad_69674cuda3std3__45__cpo6cbeginE
	.align		8
        /*0028*/ 	.dword	_ZN39_INTERNAL_6d0a00ba_4_k_cu_81164dad_69674cuda3std3__45__cpo4cendE
	.align		8
        /*0030*/ 	.dword	_ZN39_INTERNAL_6d0a00ba_4_k_cu_81164dad_69674cuda3std3__441_GLOBAL__N__6d0a00ba_4_k_cu_81164dad_69676ignoreE
	.align		8
        /*0038*/ 	.dword	_ZN39_INTERNAL_6d0a00ba_4_k_cu_81164dad_69674cuda3std3__419piecewise_constructE
	.align		8
        /*0040*/ 	.dword	_ZN39_INTERNAL_6d0a00ba_4_k_cu_81164dad_69674cuda3std3__48in_placeE
	.align		8
        /*0048*/ 	.dword	_ZN39_INTERNAL_6d0a00ba_4_k_cu_81164dad_69674cuda3std6ranges3__45__cpo4swapE
	.align		8
        /*0050*/ 	.dword	_ZN39_INTERNAL_6d0a00ba_4_k_cu_81164dad_69674cuda3std6ranges3__45__cpo9iter_moveE
	.align		8
        /*0058*/ 	.dword	_ZN39_INTERNAL_6d0a00ba_4_k_cu_81164dad_69674cute7productE
	.align		8
        /*0060*/ 	.dword	_ZN39_INTERNAL_6d0a00ba_4_k_cu_81164dad_69674cute1_E
	.align		8
        /*0068*/ 	.dword	$str$22
	.align		8
        /*0070*/ 	.dword	$str$23


//--------------------- .text._ZN7cutlass13device_kernelINS_4gemm6kernel13GemmUniversalIN4cute5tupleIJiiiiEEENS1_10collective13CollectiveMmaINS1_34MainloopSm90TmaGmmaWarpSpecializedILi5ENS5_IJNS4_1CILi2EEESB_NSA_ILi1EEEEEENS1_35KernelTmaWarpSpecializedCooperativeEEENS5_IJNSA_ILi256EEENSA_ILi64EEENSA_ILi128EEEEEENS_10tfloat32_tENS5_IJlSC_lEEESK_SL_NS4_8TiledMMAINS4_8MMA_AtomIJNS4_4SM904GMMA29MMA_64x64x8_F32TF32TF32_SS_TNILNSP_7ScaleInE1ELSR_1EEEEEENS4_6LayoutINS5_IJSB_SC_SC_EEENS5_IJSC_NSA_ILi0EEESW_EEEEENS5_IJNS4_10UnderscoreESZ_SZ_EEEEENS4_23SM90_TMA_LOAD_MULTICASTENS4_14ComposedLayoutINS4_7SwizzleILi3ELi4ELi3EEENS4_18smem_ptr_flag_bitsILi32EEENSU_INS5_IJNSA_ILi8EEENSA_ILi32EEEEEENS5_IJS19_SC_EEEEEEEvNS4_8identityES12_S1D_vS1E_EENS_8epilogue10collective6detail29Sm90TmaWarpSpecializedAdapterINS1H_15DefaultEpilogueISK_SL_SL_NS1G_6thread17LinearCombinationISK_Li1EffLNS1L_9ScaleType4KindE0ELNS_15FloatRoundStyleE2ESK_EENS1_15EpilogueDefaultEEEEEvvEEEEvNT_6ParamsE --------------------------
	.section	.text._ZN7cutlass13device_kernelINS_4gemm6kernel13GemmUniversalIN4cute5tupleIJiiiiEEENS1_10collective13CollectiveMmaINS1_34MainloopSm90TmaGmmaWarpSpecializedILi5ENS5_IJNS4_1CILi2EEESB_NSA_ILi1EEEEEENS1_35KernelTmaWarpSpecializedCooperativeEEENS5_IJNSA_ILi256EEENSA_ILi64EEENSA_ILi128EEEEEENS_10tfloat32_tENS5_IJlSC_lEEESK_SL_NS4_8TiledMMAINS4_8MMA_AtomIJNS4_4SM904GMMA29MMA_64x64x8_F32TF32TF32_SS_TNILNSP_7ScaleInE1ELSR_1EEEEEENS4_6LayoutINS5_IJSB_SC_SC_EEENS5_IJSC_NSA_ILi0EEESW_EEEEENS5_IJNS4_10UnderscoreESZ_SZ_EEEEENS4_23SM90_TMA_LOAD_MULTICASTENS4_14ComposedLayoutINS4_7SwizzleILi3ELi4ELi3EEENS4_18smem_ptr_flag_bitsILi32EEENSU_INS5_IJNSA_ILi8EEENSA_ILi32EEEEEENS5_IJS19_SC_EEEEEEEvNS4_8identityES12_S1D_vS1E_EENS_8epilogue10collective6detail29Sm90TmaWarpSpecializedAdapterINS1H_15DefaultEpilogueISK_SL_SL_NS1G_6thread17LinearCombinationISK_Li1EffLNS1L_9ScaleType4KindE0ELNS_15FloatRoundStyleE2ESK_EENS1_15EpilogueDefaultEEEEEvvEEEEvNT_6ParamsE,"ax",@progbits
	.align	128
.text._ZN7cutlass13device_kernelINS_4gemm6kernel13GemmUniversalIN4cute5tupleIJiiiiEEENS1_10collective13CollectiveMmaINS1_34MainloopSm90TmaGmmaWarpSpecializedILi5ENS5_IJNS4_1CILi2EEESB_NSA_ILi1EEEEEENS1_35KernelTmaWarpSpecializedCooperativeEEENS5_IJNSA_ILi256EEENSA_ILi64EEENSA_ILi128EEEEEENS_10tfloat32_tENS5_IJlSC_lEEESK_SL_NS4_8TiledMMAINS4_8MMA_AtomIJNS4_4SM904GMMA29MMA_64x64x8_F32TF32TF32_SS_TNILNSP_7ScaleInE1ELSR_1EEEEEENS4_6LayoutINS5_IJSB_SC_SC_EEENS5_IJSC_NSA_ILi0EEESW_EEEEENS5_IJNS4_10UnderscoreESZ_SZ_EEEEENS4_23SM90_TMA_LOAD_MULTICASTENS4_14ComposedLayoutINS4_7SwizzleILi3ELi4ELi3EEENS4_18smem_ptr_flag_bitsILi32EEENSU_INS5_IJNSA_ILi8EEENSA_ILi32EEEEEENS5_IJS19_SC_EEEEEEEvNS4_8identityES12_S1D_vS1E_EENS_8epilogue10collective6detail29Sm90TmaWarpSpecializedAdapterINS1H_15DefaultEpilogueISK_SL_SL_NS1G_6thread17LinearCombinationISK_Li1EffLNS1L_9ScaleType4KindE0ELNS_15FloatRoundStyleE2ESK_EENS1_15EpilogueDefaultEEEEEvvEEEEvNT_6ParamsE:
        .type           _ZN7cutlass13device_kernelINS_4gemm6kernel13GemmUniversalIN4cute5tupleIJiiiiEEENS1_10collective13CollectiveMmaINS1_34MainloopSm90TmaGmmaWarpSpecializedILi5ENS5_IJNS4_1CILi2EEESB_NSA_ILi1EEEEEENS1_35KernelTmaWarpSpecializedCooperativeEEENS5_IJNSA_ILi256EEENSA_ILi64EEENSA_ILi128EEEEEENS_10tfloat32_tENS5_IJlSC_lEEESK_SL_NS4_8TiledMMAINS4_8MMA_AtomIJNS4_4SM904GMMA29MMA_64x64x8_F32TF32TF32_SS_TNILNSP_7ScaleInE1ELSR_1EEEEEENS4_6LayoutINS5_IJSB_SC_SC_EEENS5_IJSC_NSA_ILi0EEESW_EEEEENS5_IJNS4_10UnderscoreESZ_SZ_EEEEENS4_23SM90_TMA_LOAD_MULTICASTENS4_14ComposedLayoutINS4_7SwizzleILi3ELi4ELi3EEENS4_18smem_ptr_flag_bitsILi32EEENSU_INS5_IJNSA_ILi8EEENSA_ILi32EEEEEENS5_IJS19_SC_EEEEEEEvNS4_8identityES12_S1D_vS1E_EENS_8epilogue10collective6detail29Sm90TmaWarpSpecializedAdapterINS1H_15DefaultEpilogueISK_SL_SL_NS1G_6thread17LinearCombinationISK_Li1EffLNS1L_9ScaleType4KindE0ELNS_15FloatRoundStyleE2ESK_EENS1_15EpilogueDefaultEEEEEvvEEEEvNT_6ParamsE,@function
        .size           _ZN7cutlass13device_kernelINS_4gemm6kernel13GemmUniversalIN4cute5tupleIJiiiiEEENS1_10collective13CollectiveMmaINS1_34MainloopSm90TmaGmmaWarpSpecializedILi5ENS5_IJNS4_1CILi2EEESB_NSA_ILi1EEEEEENS1_35KernelTmaWarpSpecializedCooperativeEEENS5_IJNSA_ILi256EEENSA_ILi64EEENSA_ILi128EEEEEENS_10tfloat32_tENS5_IJlSC_lEEESK_SL_NS4_8TiledMMAINS4_8MMA_AtomIJNS4_4SM904GMMA29MMA_64x64x8_F32TF32TF32_SS_TNILNSP_7ScaleInE1ELSR_1EEEEEENS4_6LayoutINS5_IJSB_SC_SC_EEENS5_IJSC_NSA_ILi0EEESW_EEEEENS5_IJNS4_10UnderscoreESZ_SZ_EEEEENS4_23SM90_TMA_LOAD_MULTICASTENS4_14ComposedLayoutINS4_7SwizzleILi3ELi4ELi3EEENS4_18smem_ptr_flag_bitsILi32EEENSU_INS5_IJNSA_ILi8EEENSA_ILi32EEEEEENS5_IJS19_SC_EEEEEEEvNS4_8identityES12_S1D_vS1E_EENS_8epilogue10collective6detail29Sm90TmaWarpSpecializedAdapterINS1H_15DefaultEpilogueISK_SL_SL_NS1G_6thread17LinearCombinationISK_Li1EffLNS1L_9ScaleType4KindE0ELNS_15FloatRoundStyleE2ESK_EENS1_15EpilogueDefaultEEEEEvvEEEEvNT_6ParamsE,(.L_x_197 - _ZN7cutlass13device_kernelINS_4gemm6kernel13GemmUniversalIN4cute5tupleIJiiiiEEENS1_10collective13CollectiveMmaINS1_34MainloopSm90TmaGmmaWarpSpecializedILi5ENS5_IJNS4_1CILi2EEESB_NSA_ILi1EEEEEENS1_35KernelTmaWarpSpecializedCooperativeEEENS5_IJNSA_ILi256EEENSA_ILi64EEENSA_ILi128EEEEEENS_10tfloat32_tENS5_IJlSC_lEEESK_SL_NS4_8TiledMMAINS4_8MMA_AtomIJNS4_4SM904GMMA29MMA_64x64x8_F32TF32TF32_SS_TNILNSP_7ScaleInE1ELSR_1EEEEEENS4_6LayoutINS5_IJSB_SC_SC_EEENS5_IJSC_NSA_ILi0EEESW_EEEEENS5_IJNS4_10UnderscoreESZ_SZ_EEEEENS4_23SM90_TMA_LOAD_MULTICASTENS4_14ComposedLayoutINS4_7SwizzleILi3ELi4ELi3EEENS4_18smem_ptr_flag_bitsILi32EEENSU_INS5_IJNSA_ILi8EEENSA_ILi32EEEEEENS5_IJS19_SC_EEEEEEEvNS4_8identityES12_S1D_vS1E_EENS_8epilogue10collective6detail29Sm90TmaWarpSpecializedAdapterINS1H_15DefaultEpilogueISK_SL_SL_NS1G_6thread17LinearCombinationISK_Li1EffLNS1L_9ScaleType4KindE0ELNS_15FloatRoundStyleE2ESK_EENS1_15EpilogueDefaultEEEEEvvEEEEvNT_6ParamsE)
        .other          _ZN7cutlass13device_kernelINS_4gemm6kernel13GemmUniversalIN4cute5tupleIJiiiiEEENS1_10collective13CollectiveMmaINS1_34MainloopSm90TmaGmmaWarpSpecializedILi5ENS5_IJNS4_1CILi2EEESB_NSA_ILi1EEEEEENS1_35KernelTmaWarpSpecializedCooperativeEEENS5_IJNSA_ILi256EEENSA_ILi64EEENSA_ILi128EEEEEENS_10tfloat32_tENS5_IJlSC_lEEESK_SL_NS4_8TiledMMAINS4_8MMA_AtomIJNS4_4SM904GMMA29MMA_64x64x8_F32TF32TF32_SS_TNILNSP_7ScaleInE1ELSR_1EEEEEENS4_6LayoutINS5_IJSB_SC_SC_EEENS5_IJSC_NSA_ILi0EEESW_EEEEENS5_IJNS4_10UnderscoreESZ_SZ_EEEEENS4_23SM90_TMA_LOAD_MULTICASTENS4_14ComposedLayoutINS4_7SwizzleILi3ELi4ELi3EEENS4_18smem_ptr_flag_bitsILi32EEENSU_INS5_IJNSA_ILi8EEENSA_ILi32EEEEEENS5_IJS19_SC_EEEEEEEvNS4_8identityES12_S1D_vS1E_EENS_8epilogue10collective6detail29Sm90TmaWarpSpecializedAdapterINS1H_15DefaultEpilogueISK_SL_SL_NS1G_6thread17LinearCombinationISK_Li1EffLNS1L_9ScaleType4KindE0ELNS_15FloatRoundStyleE2ESK_EENS1_15EpilogueDefaultEEEEEvvEEEEvNT_6ParamsE,@"STO_CUDA_ENTRY STV_DEFAULT"
_ZN7cutlass13device_kernelINS_4gemm6kernel13GemmUniversalIN4cute5tupleIJiiiiEEENS1_10collective13CollectiveMmaINS1_34MainloopSm90TmaGmmaWarpSpecializedILi5ENS5_IJNS4_1CILi2EEESB_NSA_ILi1EEEEEENS1_35KernelTmaWarpSpecializedCooperativeEEENS5_IJNSA_ILi256EEENSA_ILi64EEENSA_ILi128EEEEEENS_10tfloat32_tENS5_IJlSC_lEEESK_SL_NS4_8TiledMMAINS4_8MMA_AtomIJNS4_4SM904GMMA29MMA_64x64x8_F32TF32TF32_SS_TNILNSP_7ScaleInE1ELSR_1EEEEEENS4_6LayoutINS5_IJSB_SC_SC_EEENS5_IJSC_NSA_ILi0EEESW_EEEEENS5_IJNS4_10UnderscoreESZ_SZ_EEEEENS4_23SM90_TMA_LOAD_MULTICASTENS4_14ComposedLayoutINS4_7SwizzleILi3ELi4ELi3EEENS4_18smem_ptr_flag_bitsILi32EEENSU_INS5_IJNSA_ILi8EEENSA_ILi32EEEEEENS5_IJS19_SC_EEEEEEEvNS4_8identityES12_S1D_vS1E_EENS_8epilogue10collective6detail29Sm90TmaWarpSpecializedAdapterINS1H_15DefaultEpilogueISK_SL_SL_NS1G_6thread17LinearCombinationISK_Li1EffLNS1L_9ScaleType4KindE0ELNS_15FloatRoundStyleE2ESK_EENS1_15EpilogueDefaultEEEEEvvEEEEvNT_6ParamsE:
[----:B------:R-:W0:Y:S01]  /*0000*/  LDC R1, c[0x0][0x28] ;  /* 0x00000a00ff017b82 */ /* 0x000e220000000800 */
[----:B------:R-:W1:Y:S01]  /*0010*/  S2R R98, SR_TID.X ;  /* 0x0000000000627919 */ /* 0x000e620000002100 */
[----:B------:R-:W-:Y:S01]  /*0020*/  ELECT P0, URZ, PT ;  /* 0x00000000003f782f */ /* 0x000fe20003800000 */
[----:B------:R-:W-:Y:S01]  /*0030*/  BSSY B0, `(.L_x_0) ;  /* 0x000000f000007945 */ /* 0x000fe20003800000 */
[--C-:B-1----:R-:W-:Y:S02]  /*0040*/  SHF.R.U32.HI R0, RZ, 0x5, R98.reuse ;  /* 0x00000005ff007819 */ /* 0x102fe40000011662 */
[----:B------:R-:W-:-:S03]  /*0050*/  SHF.R.U32.HI R7, RZ, 0x7, R98 ;  /* 0x00000007ff077819 */ /* 0x000fc60000011662 */
[----:B------:R-:W1:Y:S04]  /*0060*/  SHFL.IDX PT, R3, R0, RZ, 0x1f ;  /* 0x00001fff00037589 */ /* 0x000e6800000e0000 */
[----:B------:R2:W3:Y:S01]  /*0070*/  SHFL.IDX PT, R2, R7, RZ, 0x1f ;  /* 0x00001fff07027589 */ /* 0x0004e200000e0000 */
[----:B-1----:R-:W-:-:S13]  /*0080*/  ISETP.NE.OR P0, PT, R3, RZ, !P0 ;  /* 0x000000ff0300720c */ /* 0x002fda0004705670 */
[----:B0-23--:R-:W-:Y:S05]  /*0090*/  @P0 BRA `(.L_x_1) ;  /* 0x0000000000200947 */ /* 0x00dfea0003800000 */
[----:B------:R-:W-:Y:S02]  /*00a0*/  ULDC.64 UR4, c[0x0][0x198] ;  /* 0x0000660000047ab9 */ /* 0x000fe40000000a00 */
[----:B------:R-:W-:Y:S02]  /*00b0*/  UIADD3 UR6, UP0, UR4, 0xf0, URZ ;  /* 0x000000f004067890 */ /* 0x000fe4000ff1e03f */
[----:B------:R-:W-:Y:S02]  /*00c0*/  UIADD3 UR4, UP1, UR4, 0x1f0, URZ ;  /* 0x000001f004047890 */ /* 0x000fe4000ff3e03f */
[----:B------:R-:W-:Y:S02]  /*00d0*/  UIADD3.X UR7, URZ, UR5, URZ, UP0, !UPT ;  /* 0x000000053f077290 */ /* 0x000fe400087fe43f */
[----:B------:R-:W-:-:S07]  /*00e0*/  UIADD3.X UR5, URZ, UR5, URZ, UP1, !UPT ;  /* 0x000000053f057290 */ /* 0x000fce0008ffe43f */
[----:B------:R0:W-:Y:S02]  /*00f0*/  UTMACCTL.PF [UR6] ;  /* 0x00000000060079b9 */ /* 0x0001e40008040000 */
[----:B------:R0:W-:Y:S02]  /*0100*/  UTMACCTL.PF [UR4] ;  /* 0x00000000040079b9 */ /* 0x0001e40008040000 */
[----:B0-----:R-:W-:Y:S01]  /*0110*/  NOP ;  /* 0x0000000000007918 */ /* 0x001fe20000000000 */
.L_x_1:
[----:B------:R-:W-:Y:S05]  /*0120*/  BSYNC B0 ;  /* 0x0000000000007941 */ /* 0x000fea0003800000 */
.L_x_0:
[----:B------:R-:W0:Y:S02]  /*0130*/  SHFL.IDX PT, R5, R0, RZ, 0x1f ;  /* 0x00001fff00057589 */ /* 0x000e2400000e0000 */
[----:B0-----:R-:W-:-:S13]  /*0140*/  ISETP.NE.AND P0, PT, R5, RZ, PT ;  /* 0x000000ff0500720c */ /* 0x001fda0003f05270 */
[----:B------:R-:W-:Y:S05]  /*0150*/  @P0 BRA `(.L_x_2) ;  /* 0x0000000000600947 */ /* 0x000fea0003800000 */
[----:B------:R-:W0:Y:S01]  /*0160*/  S2UR UR8, SR_CgaCtaId ;  /* 0x00000000000879c3 */ /* 0x000e220000008800 */
[----:B------:R-:W-:Y:S01]  /*0170*/  UMOV UR4, 0x400 ;  /* 0x0000040000047882 */ /* 0x000fe20000000000 */
[----:B------:R-:W-:Y:S01]  /*0180*/  UMOV UR5, 0x1 ;  /* 0x0000000100057882 */ /* 0x000fe20000000000 */
[----:B------:R-:W-:Y:S01]  /*0190*/  UMOV UR6, 0x6 ;  /* 0x0000000600067882 */ /* 0x000fe20000000000 */
[----:B------:R-:W-:Y:S01]  /*01a0*/  ELECT P0, URZ, PT ;  /* 0x00000000003f782f */ /* 0x000fe20003800000 */
[----:B------:R-:W-:-:S04]  /*01b0*/  UIADD3 UR6, -UR6, 0x100000, URZ ;  /* 0x0010000006067890 */ /* 0x000fc8000fffe13f */
[----:B------:R-:W-:Y:S02]  /*01c0*/  USHF.L.U32 UR7, UR6, 0xb, URZ ;  /* 0x0000000b06077899 */ /* 0x000fe4000800063f */
[----:B------:R-:W-:Y:S02]  /*01d0*/  USHF.L.U32 UR6, UR6, 0x1, URZ ;  /* 0x0000000106067899 */ /* 0x000fe4000800063f */
[----:B0-----:R-:W-:Y:S02]  /*01e0*/  ULEA UR8, UR8, UR4, 0x18 ;  /* 0x0000000408087291 */ /* 0x001fe4000f8ec03f */
[----:B------:R-:W-:-:S04]  /*01f0*/  UIADD3 UR4, -UR5, 0x100000, URZ ;  /* 0x0010000005047890 */ /* 0x000fc8000fffe13f */
[----:B------:R-:W-:Y:S02]  /*0200*/  USHF.L.U32 UR5, UR4, 0xb, URZ ;  /* 0x0000000b04057899 */ /* 0x000fe4000800063f */
[----:B------:R-:W-:Y:S01]  /*0210*/  USHF.L.U32 UR4, UR4, 0x1, URZ ;  /* 0x0000000104047899 */ /* 0x000fe2000800063f */
[----:B------:R-:W0:Y:S11]  /*0220*/  FENCE.VIEW.ASYNC.S ;  /* 0x00000000000073c6 */ /* 0x000e360000000000 */
[----:B0-----:R0:W1:Y:S01]  /*0230*/  SYNCS.EXCH.64 URZ, [UR8], UR4 ;  /* 0x00000004083f75b2 */ /* 0x0010620008000100 */
[----:B------:R0:W2:Y:S01]  /*0240*/  SYNCS.EXCH.64 URZ, [UR8+0x28], UR6 ;  /* 0x00002806083f75b2 */ /* 0x0000a20008000100 */
[----:B------:R0:W3:Y:S01]  /*0250*/  SYNCS.EXCH.64 URZ, [UR8+0x8], UR4 ;  /* 0x00000804083f75b2 */ /* 0x0000e20008000100 */
[----:B------:R0:W4:Y:S01]  /*0260*/  SYNCS.EXCH.64 URZ, [UR8+0x30], UR6 ;  /* 0x00003006083f75b2 */ /* 0x0001220008000100 */
[----:B------:R0:W0:Y:S01]  /*0270*/  SYNCS.EXCH.64 URZ, [UR8+0x10], UR4 ;  /* 0x00001004083f75b2 */ /* 0x0000220008000100 */
[----:B------:R0:W0:Y:S01]  /*0280*/  SYNCS.EXCH.64 URZ, [UR8+0x38], UR6 ;  /* 0x00003806083f75b2 */ /* 0x0000220008000100 */
[----:B------:R0:W0:Y:S01]  /*0290*/  SYNCS.EXCH.64 URZ, [UR8+0x18], UR4 ;  /* 0x00001804083f75b2 */ /* 0x0000220008000100 */
[----:B------:R0:W0:Y:S01]  /*02a0*/  SYNCS.EXCH.64 URZ, [UR8+0x40], UR6 ;  /* 0x00004006083f75b2 */ /* 0x0000220008000100 */
[----:B------:R0:W0:Y:S01]  /*02b0*/  SYNCS.EXCH.64 URZ, [UR8+0x20], UR4 ;  /* 0x00002004083f75b2 */ /* 0x0000220008000100 */
[----:B------:R0:W0:Y:S01]  /*02c0*/  SYNCS.EXCH.64 URZ, [UR8+0x48], UR6 ;  /* 0x00004806083f75b2 */ /* 0x0000220008000100 */
[----:B------:R-:W-:Y:S01]  /*02d0*/  NOP ;  /* 0x0000000000007918 */ /* 0x000fe20000000000 */
.L_x_2:
[----:B------:R-:W-:Y:S01]  /*02e0*/  SHF.R.S32.HI R9, RZ, 0x1f, R98 ;  /* 0x0000001fff097819 */ /* 0x000fe20000011462 */
[----:B------:R-:W5:Y:S01]  /*02f0*/  SHFL.IDX PT, R0, R0, RZ, 0x1f ;  /* 0x00001fff00007589 */ /* 0x000f6200000e0000 */
[----:B0-----:R-:W0:Y:S01]  /*0300*/  S2UR UR8, SR_CTAID.X ;  /* 0x00000000000879c3 */ /* 0x001e220000002500 */
[----:B------:R-:W-:Y:S02]  /*0310*/  ELECT P0, URZ, PT ;  /* 0x00000000003f782f */ /* 0x000fe40003800000 */
[----:B------:R-:W-:Y:S01]  /*0320*/  LEA.HI R9, R9, R98, RZ, 0x7 ;  /* 0x0000006209097211 */ /* 0x000fe200078f38ff */
[----:B------:R-:W1:Y:S01]  /*0330*/  S2R R4, SR_CTAID.Y ;  /* 0x0000000000047919 */ /* 0x000e620000002600 */
[----:B------:R-:W-:Y:S01]  /*0340*/  SHF.R.S32.HI R6, RZ, 0x1f, R5 ;  /* 0x0000001fff067819 */ /* 0x000fe20000011405 */
[----:B------:R-:W-:Y:S01]  /*0350*/  ULDC UR4, c[0x0][0x150] ;  /* 0x0000540000047ab9 */ /* 0x000fe20000000800 */
[----:B------:R-:W-:Y:S01]  /*0360*/  LOP3.LUT R9, R9, 0xffffff80, RZ, 0xc0, !PT ;  /* 0xffffff8009097812 */ /* 0x000fe200078ec0ff */
[----:B------:R-:W-:Y:S01]  /*0370*/  NOP ;  /* 0x0000000000007918 */ /* 0x000fe20000000000 */
[----:B------:R-:W-:Y:S01]  /*0380*/  LEA.HI R6, R6, R5, RZ, 0x2 ;  /* 0x0000000506067211 */ /* 0x000fe200078f10ff */
[----:B------:R-:W2:Y:S01]  /*0390*/  LDC R11, c[0x0][0x144] ;  /* 0x00005100ff0b7b82 */ /* 0x000ea20000000800 */
[----:B------:R-:W-:Y:S01]  /*03a0*/  NOP ;  /* 0x0000000000007918 */ /* 0x000fe20000000000 */
[----:B------:R-:W-:Y:S01]  /*03b0*/  IMAD.IADD R8, R98, 0x1, -R9 ;  /* 0x0000000162087824 */ /* 0x000fe200078e0a09 */
[----:B------:R-:W-:Y:S01]  /*03c0*/  LOP3.LUT R6, R6, 0x3ffffffc, RZ, 0xc0, !PT ;  /* 0x3ffffffc06067812 */ /* 0x000fe200078ec0ff */
[----:B------:R-:W-:Y:S01]  /*03d0*/  IMAD.MOV.U32 R22, RZ, RZ, 0x1 ;  /* 0x00000001ff167424 */ /* 0x000fe200078e00ff */
[----:B------:R-:W-:-:S02]  /*03e0*/  ISETP.NE.AND P3, PT, R2, RZ, PT ;  /* 0x000000ff0200720c */ /* 0x000fc40003f65270 */
[----:B------:R-:W-:Y:S01]  /*03f0*/  SHF.R.S32.HI R9, RZ, 0x1f, R8 ;  /* 0x0000001fff097819 */ /* 0x000fe20000011408 */
[----:B------:R-:W-:Y:S01]  /*0400*/  IMAD.IADD R6, R5, 0x1, -R6 ;  /* 0x0000000105067824 */ /* 0x000fe200078e0a06 */
[----:B------:R-:W3:Y:S02]  /*0410*/  LDC R13, c[0x0][0x140] ;  /* 0x00005000ff0d7b82 */ /* 0x000ee40000000800 */
[----:B------:R-:W-:Y:S02]  /*0420*/  LEA.HI R9, R9, R8, RZ, 0x3 ;  /* 0x0000000809097211 */ /* 0x000fe400078f18ff */
[----:B-----5:R-:W-:Y:S02]  /*0430*/  ISETP.NE.OR P0, PT, R0, RZ, !P0 ;  /* 0x000000ff0000720c */ /* 0x020fe40004705670 */
[----:B------:R-:W-:Y:S02]  /*0440*/  SHF.R.S32.HI R0, RZ, 0x3, R9 ;  /* 0x00000003ff007819 */ /* 0x000fe40000011409 */
[----:B0-----:R-:W-:-:S02]  /*0450*/  I2FP.F32.U32 R10, UR8 ;  /* 0x00000008000a7c45 */ /* 0x001fc40008201000 */
[----:B------:R-:W-:-:S03]  /*0460*/  SHF.R.S32.HI R9, RZ, 0x1f, R9 ;  /* 0x0000001fff097819 */ /* 0x000fc60000011409 */
[----:B------:R-:W-:Y:S01]  /*0470*/  FMUL R10, R10, UR4 ;  /* 0x000000040a0a7c20 */ /* 0x000fe20008400000 */
[----:B------:R-:W-:Y:S01]  /*0480*/  LEA.HI R9, R9, R0, RZ, 0x2 ;  /* 0x0000000009097211 */ /* 0x000fe200078f10ff */
[----:B------:R-:W-:Y:S01]  /*0490*/  ULDC UR4, c[0x0][0x154] ;  /* 0x0000550000047ab9 */ /* 0x000fe20000000800 */
[----:B-1----:R-:W-:Y:S01]  /*04a0*/  I2FP.F32.U32 R12, R4 ;  /* 0x00000004000c7245 */ /* 0x002fe20000201000 */
[----:B------:R-:W-:Y:S01]  /*04b0*/  VOTEU.ALL UP0, P0 ;  /* 0x00000000003f7886 */ /* 0x000fe20000000000 */
[----:B------:R-:W-:Y:S01]  /*04c0*/  LOP3.LUT R9, R9, 0xfffffffc, RZ, 0xc0, !PT ;  /* 0xfffffffc09097812 */ /* 0x000fe200078ec0ff */
[----:B------:R-:W0:Y:S01]  /*04d0*/  F2I.U32.TRUNC.NTZ R10, R10 ;  /* 0x0000000a000a7305 */ /* 0x000e22000020f000 */
[----:B------:R-:W-:Y:S01]  /*04e0*/  VOTEU.ALL UP1, P0 ;  /* 0x00000000003f7886 */ /* 0x000fe20000020000 */
[----:B------:R-:W-:Y:S01]  /*04f0*/  FMUL R12, R12, UR4 ;  /* 0x000000040c0c7c20 */ /* 0x000fe20008400000 */
[----:B------:R-:W1:Y:S01]  /*0500*/  @!UP0 S2UR UR7, SR_CgaCtaId ;  /* 0x00000000000789c3 */ /* 0x000e620000008800 */
[----:B------:R-:W-:Y:S01]  /*0510*/  IMAD.IADD R9, R0, 0x1, -R9 ;  /* 0x0000000100097824 */ /* 0x000fe200078e0a09 */
[----:B------:R-:W-:Y:S01]  /*0520*/  SHF.R.S32.HI R0, RZ, 0x1f, R3 ;  /* 0x0000001fff007819 */ /* 0x000fe20000011403 */
[----:B------:R-:W-:Y:S01]  /*0530*/  UMOV UR4, 0x20 ;  /* 0x0000002000047882 */ /* 0x000fe20000000000 */
[----:B------:R-:W-:Y:S01]  /*0540*/  @!UP0 UMOV UR6, 0x400 ;  /* 0x0000040000068882 */ /* 0x000fe20000000000 */
[----:B------:R-:W-:Y:S01]  /*0550*/  IMAD R19, R6, 0x4, R9 ;  /* 0x0000000406137824 */ /* 0x000fe200078e0209 */
[----:B------:R-:W5:Y:S01]  /*0560*/  F2I.U32.TRUNC.NTZ R12, R12 ;  /* 0x0000000c000c7305 */ /* 0x000f62000020f000 */
[----:B------:R-:W-:Y:S01]  /*0570*/  LEA.HI R0, R0, R3, RZ, 0x2 ;  /* 0x0000000300007211 */ /* 0x000fe200078f10ff */
[----:B------:R-:W4:Y:S01]  /*0580*/  LDC R9, c[0x0][0x148] ;  /* 0x00005200ff097b82 */ /* 0x000f220000000800 */
[----:B------:R-:W-:-:S04]  /*0590*/  @!UP0 UIADD3 UR4, -UR4, 0x100000, URZ ;  /* 0x0010000004048890 */ /* 0x000fc8000fffe13f */
[----:B------:R-:W-:Y:S02]  /*05a0*/  @!UP0 USHF.L.U32 UR5, UR4, 0xb, URZ ;  /* 0x0000000b04058899 */ /* 0x000fe4000800063f */
[----:B------:R-:W-:Y:S01]  /*05b0*/  @!UP0 USHF.L.U32 UR4, UR4, 0x1, URZ ;  /* 0x0000000104048899 */ /* 0x000fe2000800063f */
[----:B------:R-:W-:Y:S01]  /*05c0*/  LEA.HI R6, R19, R19, RZ, 0x1 ;  /* 0x0000001313067211 */ /* 0x000fe200078f08ff */
[----:B0-----:R-:W-:Y:S01]  /*05d0*/  IMAD.MOV R14, RZ, RZ, -R10 ;  /* 0x000000ffff0e7224 */ /* 0x001fe200078e0a0a */
[----:B------:R-:W-:Y:S02]  /*05e0*/  LOP3.LUT R0, R0, 0xfffffffc, RZ, 0xc0, !PT ;  /* 0xfffffffc00007812 */ /* 0x000fe400078ec0ff */
[----:B------:R-:W-:Y:S01]  /*05f0*/  LOP3.LUT R10, R6, 0xfffffffe, RZ, 0xc0, !PT ;  /* 0xfffffffe060a7812 */ /* 0x000fe200078ec0ff */
[----:B--2---:R-:W-:Y:S01]  /*0600*/  IMAD R6, R11, R14, UR8 ;  /* 0x000000080b067e24 */ /* 0x004fe2000f8e020e */
[----:B---3--:R-:W-:Y:S01]  /*0610*/  ISETP.EQ.U32.AND P2, PT, R13, 0x1, PT ;  /* 0x000000010d00780c */ /* 0x008fe20003f42070 */
[----:B------:R-:W-:-:S02]  /*0620*/  IMAD.IADD R3, R3, 0x1, -R0 ;  /* 0x0000000103037824 */ /* 0x000fc400078e0a00 */
[C---:B------:R-:W-:Y:S02]  /*0630*/  IMAD.IADD R11, R19.reuse, 0x1, -R10 ;  /* 0x00000001130b7824 */ /* 0x040fe400078e0a0a */
[----:B------:R-:W-:Y:S01]  /*0640*/  IMAD.SHL.U32 R10, R19, 0x4, RZ ;  /* 0x00000004130a7824 */ /* 0x000fe200078e00ff */
[----:B------:R-:W-:Y:S01]  /*0650*/  ISETP.NE.AND P1, PT, R3, 0x3, PT ;  /* 0x000000030300780c */ /* 0x000fe20003f25270 */
[----:B-----5:R-:W-:Y:S01]  /*0660*/  IMAD.MOV R24, RZ, RZ, -R12 ;  /* 0x000000ffff187224 */ /* 0x020fe200078e0a0c */
[----:B------:R-:W-:Y:S01]  /*0670*/  ISETP.NE.AND P4, PT, R11, R6, PT ;  /* 0x000000060b00720c */ /* 0x000fe20003f85270 */
[----:B-1----:R-:W-:Y:S01]  /*0680*/  @!UP0 ULEA UR6, UR7, UR6, 0x18 ;  /* 0x0000000607068291 */ /* 0x002fe2000f8ec03f */
[----:B------:R-:W-:Y:S01]  /*0690*/  LOP3.LUT R19, R19, 0xc, R10, 0x78, !PT ;  /* 0x0000000c13137812 */ /* 0x000fe200078e780a */
[----:B------:R-:W-:Y:S01]  /*06a0*/  VOTEU.ALL UP0, P0 ;  /* 0x00000000003f7886 */ /* 0x000fe20000000000 */
[----:B------:R-:W-:Y:S01]  /*06b0*/  LOP3.LUT P0, RZ, R8, 0x7, RZ, 0xc0, !PT ;  /* 0x0000000708ff7812 */ /* 0x000fe2000780c0ff */
[----:B------:R-:W-:Y:S01]  /*06c0*/  VIADD R8, R2, 0xffffffff ;  /* 0xffffffff02087836 */ /* 0x000fe20000000000 */
[----:B------:R-:W-:Y:S01]  /*06d0*/  ISETP.EQ.OR P1, PT, R3, RZ, !P1 ;  /* 0x000000ff0300720c */ /* 0x000fe20004f22670 */
[----:B----4-:R-:W-:Y:S01]  /*06e0*/  IMAD R11, R9, R24, R4 ;  /* 0x00000018090b7224 */ /* 0x010fe200078e0204 */
[----:B------:R-:W-:-:S02]  /*06f0*/  ISETP.LT.U32.AND P0, PT, R19, 0x4, !P0 ;  /* 0x000000041300780c */ /* 0x000fc40004701070 */
[----:B------:R-:W-:Y:S02]  /*0700*/  ISETP.EQ.AND P1, PT, R2, RZ, P1 ;  /* 0x000000ff0200720c */ /* 0x000fe40000f22270 */
[----:B------:R-:W-:Y:S01]  /*0710*/  ISETP.GE.U32.AND P6, PT, R8, 0x2, PT ;  /* 0x000000020800780c */ /* 0x000fe20003fc6070 */
[----:B------:R-:W0:Y:S02]  /*0720*/  FENCE.VIEW.ASYNC.S ;  /* 0x00000000000073c6 */ /* 0x000e240000000000 */
[----:B0-----:R0:W1:Y:S01]  /*0730*/  @!UP0 SYNCS.EXCH.64 URZ, [UR6+0x60], UR4 ;  /* 0x00006004063f85b2 */ /* 0x0010620008000100 */
[----:B------:R-:W-:Y:S02]  /*0740*/  @P4 LEA.HI R0, R19, R19, RZ, 0x1 ;  /* 0x0000001313004211 */ /* 0x000fe400078f08ff */
[----:B------:R-:W-:Y:S02]  /*0750*/  SEL R18, RZ, 0x1, !P1 ;  /* 0x00000001ff127807 */ /* 0x000fe40004800000 */
[----:B------:R-:W-:-:S02]  /*0760*/  @P4 SHF.R.S32.HI R0, RZ, 0x1, R0 ;  /* 0x00000001ff004819 */ /* 0x000fc40000011400 */
[----:B------:R-:W-:Y:S02]  /*0770*/  SEL R18, R18, 0x2, P6 ;  /* 0x0000000212127807 */ /* 0x000fe40003000000 */
[----:B------:R-:W-:Y:S02]  /*0780*/  @P4 ISETP.NE.AND P5, PT, R0, R11, PT ;  /* 0x0000000b0000420c */ /* 0x000fe40003fa5270 */
[----:B------:R-:W-:Y:S02]  /*0790*/  SEL R11, RZ, 0x1, !P0 ;  /* 0x00000001ff0b7807 */ /* 0x000fe40004000000 */
[----:B------:R-:W-:Y:S02]  /*07a0*/  @P4 SEL R22, RZ, 0x1, P5 ;  /* 0x00000001ff164807 */ /* 0x000fe40002800000 */
[----:B------:R-:W-:Y:S01]  /*07b0*/  LOP3.LUT R0, R98, 0x7f, RZ, 0xc0, !PT ;  /* 0x0000007f62007812 */ /* 0x000fe200078ec0ff */
[----:B------:R0:W2:Y:S01]  /*07c0*/  @!UP1 SYNCS.EXCH.64 URZ, [UR6+0x68], UR4 ;  /* 0x00006804063f95b2 */ /* 0x0000a20008000100 */
[----:B------:R-:W-:Y:S01]  /*07d0*/  LOP3.LUT R22, R22, R11, RZ, 0xc0, !PT ;  /* 0x0000000b16167212 */ /* 0x000fe200078ec0ff */
[----:B------:R-:W-:Y:S01]  /*07e0*/  NOP ;  /* 0x0000000000007918 */ /* 0x000fe20000000000 */
[----:B------:R-:W-:Y:S05]  /*07f0*/  @!P2 BRA `(.L_x_3) ;  /* 0x000000000008a947 */ /* 0x000fea0003800000 */
[----:B-12---:R-:W-:Y:S01]  /*0800*/  UCGABAR_ARV ;  /* 0x00000000000079c7 */ /* 0x006fe20008000000 */
[----:B------:R-:W-:Y:S05]  /*0810*/  BRA `(.L_x_4) ;  /* 0x0000000000047947 */ /* 0x000fea0003800000 */
.L_x_3:
[----:B-12---:R-:W-:Y:S01]  /*0820*/  NOP ;  /* 0x0000000000007918 */ /* 0x006fe20000000000 */
.L_x_4:
[----:B------:R-:W1:Y:S01]  /*0830*/  LDC R2, c[0x0][0x65c] ;  /* 0x00019700ff027b82 */ /* 0x000e620000000800 */
[----:B------:R-:W-:Y:S01]  /*0840*/  LOP3.LUT R5, R5, 0xfffff7ff, RZ, 0xc0, !PT ;  /* 0xfffff7ff05057812 */ /* 0x000fe200078ec0ff */
[----:B------:R-:W-:Y:S02]  /*0850*/  IMAD.U32 R10, RZ, RZ, UR8 ;  /* 0x00000008ff0a7e24 */ /* 0x000fe4000f8e00ff */
[----:B------:R-:W-:Y:S01]  /*0860*/  IMAD.MOV.U32 R11, RZ, RZ, RZ ;  /* 0x000000ffff0b7224 */ /* 0x000fe200078e00ff */
[----:B-1----:R-:W-:-:S13]  /*0870*/  ISETP.NE.AND P1, PT, R2, 0x1, PT ;  /* 0x000000010200780c */ /* 0x002fda0003f25270 */
[----:B------:R-:W1:Y:S01]  /*0880*/  @P1 LDC R17, c[0x0][0x10] ;  /* 0x00000400ff111b82 */ /* 0x000e620000000800 */
[----:B------:R-:W-:Y:S01]  /*0890*/  @P1 LOP3.LUT R5, R5, 0x800, RZ, 0xfc, !PT ;  /* 0x0000080005051812 */ /* 0x000fe200078efcff */
[----:B------:R-:W-:Y:S02]  /*08a0*/  @P1 IMAD.MOV.U32 R5, RZ, RZ, RZ ;  /* 0x000000ffff051224 */ /* 0x000fe400078e00ff */
[----:B------:R-:W-:-:S04]  /*08b0*/  @P1 IMAD.MOV.U32 R15, RZ, RZ, RZ ;  /* 0x000000ffff0f1224 */ /* 0x000fc800078e00ff */
[----:B------:R-:W2:Y:S01]  /*08c0*/  @!P1 LDC R13, c[0x0][0xc] ;  /* 0x00000300ff0d9b82 */ /* 0x000ea20000000800 */
[----:B0-----:R-:W-:Y:S01]  /*08d0*/  ULDC UR4, c[0x0][0xc] ;  /* 0x0000030000047ab9 */ /* 0x001fe20000000800 */
[----:B------:R-:W-:Y:S01]  /*08e0*/  ULDC UR5, c[0x0][0x10] ;  /* 0x0000040000057ab9 */ /* 0x000fe20000000800 */
[----:B------:R-:W-:Y:S01]  /*08f0*/  ULDC UR6, c[0x0][0x14] ;  /* 0x0000050000067ab9 */ /* 0x000fe20000000800 */
[----:B------:R-:W-:-:S04]  /*0900*/  UIMAD.WIDE.U32 UR4, UR4, UR5, URZ ;  /* 0x00000005040472a5 */ /* 0x000fc8000f8e003f */
[----:B------:R-:W-:Y:S02]  /*0910*/  UIMAD.WIDE.U32 UR38, UR4, UR6, URZ ;  /* 0x00000006042672a5 */ /* 0x000fe4000f8e003f */
[----:B------:R-:W-:-:S04]  /*0920*/  UIMAD UR37, UR5, UR6, URZ ;  /* 0x00000006052572a4 */ /* 0x000fc8000f8e023f */
[----:B------:R-:W-:Y:S01]  /*0930*/  UIADD3 UR37, UR39, UR37, URZ ;  /* 0x0000002527257290 */ /* 0x000fe2000fffe03f */
[----:B-1----:R-:W-:-:S04]  /*0940*/  @P1 IMAD.WIDE.U32 R16, R17, UR8, R4 ;  /* 0x0000000811101c25 */ /* 0x002fc8000f8e0004 */
[----:B------:R-:W-:Y:S02]  /*0950*/  @P1 IMAD.IADD R17, R17, 0x1, R15 ;  /* 0x0000000111111824 */ /* 0x000fe400078e020f */
[----:B--2---:R-:W-:-:S04]  /*0960*/  @!P1 IMAD.WIDE.U32 R10, R4, R13, R10 ;  /* 0x0000000d040a9225 */ /* 0x004fc800078e000a */
[----:B------:R-:W-:Y:S02]  /*0970*/  @!P1 IMAD.MOV.U32 R16, RZ, RZ, R10 ;  /* 0x000000ffff109224 */ /* 0x000fe400078e000a */
[----:B------:R-:W-:Y:S01]  /*0980*/  @!P1 IMAD.MOV.U32 R17, RZ, RZ, R11 ;  /* 0x000000ffff119224 */ /* 0x000fe200078e000b */
[----:B------:R-:W-:Y:S06]  /*0990*/  @!P2 BRA `(.L_x_5) ;  /* 0x00000000000ca947 */ /* 0x000fec0003800000 */
[----:B------:R-:W-:Y:S01]  /*09a0*/  UCGABAR_WAIT ;  /* 0x0000000000007dc7 */ /* 0x000fe20008000000 */
[----:B------:R-:W-:Y:S01]  /*09b0*/  CCTL.IVALL ;  /* 0x00000000ff00798f */ /* 0x000fe20002000000 */
[----:B------:R-:W-:Y:S05]  /*09c0*/  BRA `(.L_x_6) ;  /* 0x0000000000047947 */ /* 0x000fea0003800000 */
.L_x_5:
[----:B------:R-:W-:Y:S06]  /*09d0*/  BAR.SYNC.DEFER_BLOCKING 0x0 ;  /* 0x0000000000007b1d */ /* 0x000fec0000010000 */
.L_x_6:
[----:B------:R-:W-:Y:S05]  /*09e0*/  @!P3 BRA `(.L_x_7) ;  /* 0x0000007c0060b947 */ /* 0x000fea0003800000 */
[----:B------:R-:W-:-:S13]  /*09f0*/  ISETP.GT.U32.AND P0, PT, R8, 0x1, PT ;  /* 0x000000010800780c */ /* 0x000fda0003f04070 */
[----:B------:R-:W-:Y:S05]  /*0a00*/  @P0 EXIT ;  /* 0x000000000000094d */ /* 0x000fea0003800000 */
[----:B------:R-:W-:Y:S01]  /*0a10*/  ULDC.64 UR4, c[0x0][0x650] ;  /* 0x0001940000047ab9 */ /* 0x000fe20000000a00 */
[----:B------:R-:W-:Y:S01]  /*0a20*/  PRMT R3, RZ, 0x7610, R3 ;  /* 0x00007610ff037816 */ /* 0x000fe20000000003 */
[----:B------:R-:W-:Y:S01]  /*0a30*/  IMAD.MOV.U32 R113, RZ, RZ, -0x1 ;  /* 0xffffffffff717424 */ /* 0x000fe200078e00ff */
[----:B------:R-:W-:Y:S01]  /*0a40*/  ISETP.GE.U32.AND P0, PT, R16, UR4, PT ;  /* 0x0000000410007c0c */ /* 0x000fe2000bf06070 */
[----:B------:R-:W-:Y:S02]  /*0a50*/  IMAD.MOV.U32 R103, RZ, RZ, -0x1 ;  /* 0xffffffffff677424 */ /* 0x000fe400078e00ff */
[----:B------:R-:W-:Y:S01]  /*0a60*/  IMAD.MOV.U32 R23, RZ, RZ, -0x1 ;  /* 0xffffffffff177424 */ /* 0x000fe200078e00ff */
[----:B------:R-:W-:-:S13]  /*0a70*/  ISETP.GE.U32.AND.EX P0, PT, R17, UR5, PT, P0 ;  /* 0x0000000511007c0c */ /* 0x000fda000bf06100 */
[----:B------:R-:W-:Y:S05]  /*0a80*/  @P0 BRA `(.L_x_8) ;  /* 0x00000004002c0947 */ /* 0x000fea0003800000 */
[----:B------:R-:W0:Y:S01]  /*0a90*/  LDC.64 R26, c[0x0][0x628] ;  /* 0x00018a00ff1a7b82 */ /* 0x000e220000000a00 */
[----:B------:R-:W-:Y:S02]  /*0aa0*/  IMAD.MOV.U32 R10, RZ, RZ, R16 ;  /* 0x000000ffff0a7224 */ /* 0x000fe400078e0010 */
[----:B------:R-:W-:-:S05]  /*0ab0*/  IMAD.MOV.U32 R11, RZ, RZ, R17 ;  /* 0x000000ffff0b7224 */ /* 0x000fca00078e0011 */
[----:B------:R-:W1:Y:S08]  /*0ac0*/  LDC R8, c[0x0][0x630] ;  /* 0x00018c00ff087b82 */ /* 0x000e700000000800 */
[----:B------:R-:W2:Y:S01]  /*0ad0*/  LDC.64 R28, c[0x0][0x620] ;  /* 0x00018800ff1c7b82 */ /* 0x000ea20000000a00 */
[----:B0-----:R-:W-:-:S04]  /*0ae0*/  ISETP.NE.U32.AND P0, PT, R26, RZ, PT ;  /* 0x000000ff1a00720c */ /* 0x001fc80003f05070 */
[----:B------:R-:W-:-:S13]  /*0af0*/  ISETP.NE.AND.EX P0, PT, R27, RZ, PT, P0 ;  /* 0x000000ff1b00720c */ /* 0x000fda0003f05300 */
[----:B-12---:R-:W-:Y:S05]  /*0b00*/  @!P0 BRA `(.L_x_9) ;  /* 0x0000000000288947 */ /* 0x006fea0003800000 */
[----:B------:R-:W0:Y:S02]  /*0b10*/  LDC R3, c[0x0][0x634] ;  /* 0x00018d00ff037b82 */ /* 0x000e240000000800 */
[----:B0-----:R-:W-:-:S05]  /*0b20*/  IADD3 R3, P0, R16, R3, RZ ;  /* 0x0000000310037210 */ /* 0x001fca0007f1e0ff */
[----:B------:R-:W-:-:S04]  /*0b30*/  IMAD.X R21, RZ, RZ, R17, P0 ;  /* 0x000000ffff157224 */ /* 0x000fc800000e0611 */
[----:B------:R-:W-:-:S04]  /*0b40*/  IMAD.WIDE.U32 R10, R21, R26, RZ ;  /* 0x0000001a150a7225 */ /* 0x000fc800078e00ff */
[----:B------:R-:W-:-:S04]  /*0b50*/  IMAD.WIDE.U32 R12, P0, R3, R27, R10 ;  /* 0x0000001b030c7225 */ /* 0x000fc8000780000a */
[----:B------:R-:W-:-:S04]  /*0b60*/  IMAD.WIDE.U32 R10, R3, R26, RZ ;  /* 0x0000001a030a7225 */ /* 0x000fc800078e00ff */
[----:B------:R-:W-:Y:S01]  /*0b70*/  IMAD.X R15, RZ, RZ, RZ, P0 ;  /* 0x000000ffff0f7224 */ /* 0x000fe200000e06ff */
[----:B------:R-:W-:Y:S01]  /*0b80*/  IADD3 RZ, P0, R11, R12, RZ ;  /* 0x0000000c0bff7210 */ /* 0x000fe20007f1e0ff */
[----:B------:R-:W-:-:S04]  /*0b90*/  IMAD.MOV.U32 R14, RZ, RZ, R13 ;  /* 0x000000ffff0e7224 */ /* 0x000fc800078e000d */
[----:B------:R-:W-:-:S08]  /*0ba0*/  IMAD.WIDE.U32.X R10, R21, R27, R14, P0 ;  /* 0x0000001b150a7225 */ /* 0x000fd000000e040e */
.L_x_9:
[----:B------:R-:W0:Y:S01]  /*0bb0*/  LDC.64 R32, c[0x0][0x640] ;  /* 0x00019000ff207b82 */ /* 0x000e220000000a00 */
[--C-:B------:R-:W-:Y:S01]  /*0bc0*/  SHF.R.U64 R27, R10, R8, R11.reuse ;  /* 0x000000080a1b7219 */ /* 0x100fe2000000120b */
[----:B------:R-:W-:Y:S01]  /*0bd0*/  IMAD R31, R9, R24, R4 ;  /* 0x00000018091f7224 */ /* 0x000fe200078e0204 */
[----:B------:R-:W-:Y:S01]  /*0be0*/  SHF.R.U32.HI R3, RZ, R8, R11 ;  /* 0x00000008ff037219 */ /* 0x000fe2000001160b */
[----:B------:R-:W-:Y:S01]  /*0bf0*/  IMAD.MOV.U32 R23, RZ, RZ, 0x1 ;  /* 0x00000001ff177424 */ /* 0x000fe200078e00ff */
[----:B------:R-:W-:-:S03]  /*0c00*/  IADD3 R5, P0, RZ, -R27, RZ ;  /* 0x8000001bff057210 */ /* 0x000fc60007f1e0ff */
[----:B------:R-:W1:Y:S02]  /*0c10*/  LDC R12, c[0x0][0x618] ;  /* 0x00018600ff0c7b82 */ /* 0x000e640000000800 */
[----:B------:R-:W-:Y:S02]  /*0c20*/  IMAD.X R3, RZ, RZ, ~R3, P0 ;  /* 0x000000ffff037224 */ /* 0x000fe400000e0e03 */
[----:B------:R-:W-:-:S04]  /*0c30*/  IMAD.WIDE.U32 R10, R5, R28, R16 ;  /* 0x0000001c050a7225 */ /* 0x000fc800078e0010 */
[----:B------:R-:W2:Y:S01]  /*0c40*/  LDC R20, c[0x0][0x608] ;  /* 0x00018200ff147b82 */ /* 0x000ea20000000800 */
[----:B------:R-:W-:Y:S02]  /*0c50*/  IMAD R8, R3, R28, RZ ;  /* 0x0000001c03087224 */ /* 0x000fe400078e02ff */
[----:B------:R-:W-:Y:S02]  /*0c60*/  IMAD.MOV.U32 R3, RZ, RZ, -0x1 ;  /* 0xffffffffff037424 */ /* 0x000fe400078e00ff */
[----:B------:R-:W-:-:S03]  /*0c70*/  IMAD R5, R5, R29, R8 ;  /* 0x0000001d05057224 */ /* 0x000fc600078e0208 */
[----:B------:R-:W3:Y:S01]  /*0c80*/  LDC R30, c[0x0][0x658] ;  /* 0x00019600ff1e7b82 */ /* 0x000ee20000000800 */
[----:B------:R-:W-:Y:S01]  /*0c90*/  IMAD.IADD R5, R11, 0x1, R5 ;  /* 0x000000010b057824 */ /* 0x000fe200078e0205 */
[----:B0-----:R-:W-:-:S04]  /*0ca0*/  ISETP.NE.U32.AND P0, PT, R32, RZ, PT ;  /* 0x000000ff2000720c */ /* 0x001fc80003f05070 */
[----:B------:R-:W-:Y:S02]  /*0cb0*/  ISETP.NE.AND.EX P0, PT, R33, RZ, PT, P0 ;  /* 0x000000ff2100720c */ /* 0x000fe40003f05300 */
[----:B------:R-:W0:Y:S01]  /*0cc0*/  LDC R26, c[0x0][0x600] ;  /* 0x00018000ff1a7b82 */ /* 0x000e220000000800 */
[-CC-:B-1----:R-:W-:Y:S02]  /*0cd0*/  SHF.R.U64 R14, R10, R12.reuse, R5.reuse ;  /* 0x0000000c0a0e7219 */ /* 0x182fe40000001205 */
[----:B------:R-:W-:-:S05]  /*0ce0*/  SHF.R.U32.HI R5, RZ, R12, R5 ;  /* 0x0000000cff057219 */ /* 0x000fca0000011605 */
[----:B------:R-:W1:Y:S01]  /*0cf0*/  LDC R15, c[0x0][0x648] ;  /* 0x00019200ff0f7b82 */ /* 0x000e620000000800 */
[-CC-:B--2---:R-:W-:Y:S02]  /*0d00*/  SHF.R.U64 R29, R14, R20.reuse, R5.reuse ;  /* 0x000000140e1d7219 */ /* 0x184fe40000001205 */
[----:B------:R-:W-:-:S05]  /*0d10*/  SHF.R.U32.HI R5, RZ, R20, R5 ;  /* 0x00000014ff057219 */ /* 0x000fca0000011605 */
[----:B------:R-:W2:Y:S01]  /*0d20*/  LDC R21, c[0x0][0x638] ;  /* 0x00018e00ff157b82 */ /* 0x000ea20000000800 */
[-CC-:B---3--:R-:W-:Y:S02]  /*0d30*/  SHF.R.U64 R20, R29, R30.reuse, R5.reuse ;  /* 0x0000001e1d147219 */ /* 0x188fe40000001205 */
[-C--:B------:R-:W-:Y:S02]  /*0d40*/  SHF.L.U32 R3, R3, R30.reuse, RZ ;  /* 0x0000001e03037219 */ /* 0x080fe400000006ff */
[----:B------:R-:W-:Y:S01]  /*0d50*/  SHF.R.U32.HI R5, RZ, R30, R5 ;  /* 0x0000001eff057219 */ /* 0x000fe20000011605 */
[----:B------:R-:W-:Y:S01]  /*0d60*/  IMAD.MOV.U32 R4, RZ, RZ, R20 ;  /* 0x000000ffff047224 */ /* 0x000fe200078e0014 */
[----:B------:R-:W-:Y:S01]  /*0d70*/  LOP3.LUT R12, RZ, R3, RZ, 0x33, !PT ;  /* 0x00000003ff0c7212 */ /* 0x000fe200078e33ff */
[----:B------:R-:W3:Y:S01]  /*0d80*/  LDC R25, c[0x0][0x610] ;  /* 0x00018400ff197b82 */ /* 0x000ee20000000800 */
[----:B------:R-:W-:Y:S05]  /*0d90*/  @!P0 BRA `(.L_x_10) ;  /* 0x0000000000288947 */ /* 0x000fea0003800000 */
[----:B------:R-:W4:Y:S02]  /*0da0*/  LDC R3, c[0x0][0x64c] ;  /* 0x00019300ff037b82 */ /* 0x000f240000000800 */
[----:B----4-:R-:W-:-:S05]  /*0db0*/  IADD3 R3, P0, R20, R3, RZ ;  /* 0x0000000314037210 */ /* 0x010fca0007f1e0ff */
        /* <DEDUP_REMOVED lines=8> */
.L_x_10:
[----:B-1----:R-:W-:Y:S01]  /*0e40*/  SHF.R.U64 R4, R4, R15, R5 ;  /* 0x0000000f04047219 */ /* 0x002fe20000001205 */
[----:B0-----:R-:W-:Y:S01]  /*0e50*/  VIADD R5, R26, 0xffffffff ;  /* 0xffffffff1a057836 */ /* 0x001fe20000000000 */
[----:B------:R-:W-:Y:S01]  /*0e60*/  SHF.L.U32 R3, R23, R30, RZ ;  /* 0x0000001e17037219 */ /* 0x000fe200000006ff */
[----:B------:R-:W-:Y:S01]  /*0e70*/  IMAD.MOV.U32 R23, RZ, RZ, R27 ;  /* 0x000000ffff177224 */ /* 0x000fe200078e001b */
[----:B------:R-:W-:Y:S01]  /*0e80*/  LOP3.LUT R12, R29, R12, RZ, 0xc0, !PT ;  /* 0x0000000c1d0c7212 */ /* 0x000fe200078ec0ff */
[----:B------:R-:W-:Y:S01]  /*0e90*/  IMAD.MOV R8, RZ, RZ, -R4 ;  /* 0x000000ffff087224 */ /* 0x000fe200078e0a04 */
[----:B------:R-:W-:Y:S02]  /*0ea0*/  SEL R6, R6, R31, !P1 ;  /* 0x0000001f06067207 */ /* 0x000fe40004800000 */
[----:B------:R-:W-:Y:S01]  /*0eb0*/  LOP3.LUT R5, R14, R5, RZ, 0xc0, !PT ;  /* 0x000000050e057212 */ /* 0x000fe200078ec0ff */
[----:B------:R-:W-:Y:S02]  /*0ec0*/  IMAD R9, R3, R4, R12 ;  /* 0x0000000403097224 */ /* 0x000fe400078e020c */
[----:B--2---:R-:W-:-:S02]  /*0ed0*/  IMAD R3, R8, R21, R20 ;  /* 0x0000001508037224 */ /* 0x004fc400078e0214 */
[----:B---3--:R-:W-:Y:S02]  /*0ee0*/  IMAD R6, R9, R25, R6 ;  /* 0x0000001909067224 */ /* 0x008fe400078e0206 */
[----:B------:R-:W-:Y:S02]  /*0ef0*/  IMAD R113, R3, R26, R5 ;  /* 0x0000001a03717224 */ /* 0x000fe400078e0205 */
[----:B------:R-:W-:-:S03]  /*0f00*/  IMAD.MOV.U32 R4, RZ, RZ, 0x1 ;  /* 0x00000001ff047424 */ /* 0x000fc600078e00ff */
[----:B------:R-:W-:Y:S02]  /*0f10*/  SEL R103, R113, R6, !P1 ;  /* 0x0000000671677207 */ /* 0x000fe40004800000 */
[----:B------:R-:W-:Y:S02]  /*0f20*/  PRMT R3, R4, 0x7610, R3 ;  /* 0x0000761004037816 */ /* 0x000fe40000000003 */
[----:B------:R-:W-:-:S07]  /*0f30*/  SEL R113, R6, R113, !P1 ;  /* 0x0000007106717207 */ /* 0x000fce0004800000 */
.L_x_8:
[----:B------:R-:W-:-:S08]  /*0f40*/  NOP ;  /* 0x0000000000007918 */ /* 0x000fd00000000000 */
[----:B------:R-:W0:Y:S02]  /*0f50*/  USETMAXREG.TRY_ALLOC.CTAPOOL UP0, 0xe8 ;  /* 0x000000e8000079c8 */ /* 0x000e240008000600 */
[----:B0-----:R-:W-:-:S13]  /*0f60*/  PLOP3.LUT P0, PT, PT, PT, UP0, 0x80, 0x0 ;  /* 0x000000000000781c */ /* 0x001fda0003f0f008 */
[----:B------:R-:W-:Y:S05]  /*0f70*/  @!P0 BRA `(.L_x_8) ;  /* 0xfffffffc00f08947 */ /* 0x000fea000383ffff */
[----:B------:R-:W-:Y:S01]  /*0f80*/  ULDC.64 UR4, c[0x0][0x598] ;  /* 0x0001660000047ab9 */ /* 0x000fe20000000a00 */
[----:B------:R-:W-:Y:S01]  /*0f90*/  ULDC.64 UR40, c[0x0][0x208] ;  /* 0x0000820000287ab9 */ /* 0x000fe20000000a00 */
[----:B------:R-:W-:-:S04]  /*0fa0*/  ISETP.NE.U32.AND P0, PT, RZ, UR4, PT ;  /* 0x00000004ff007c0c */ /* 0x000fc8000bf05070 */
[----:B------:R-:W-:-:S13]  /*0fb0*/  ISETP.NE.AND.EX P0, PT, RZ, UR5, PT, P0 ;  /* 0x00000005ff007c0c */ /* 0x000fda000bf05300 */
[----:B------:R-:W-:Y:S05]  /*0fc0*/  @!P0 BRA `(.L_x_11) ;  /* 0x00000000001c8947 */ /* 0x000fea0003800000 */
[----:B------:R-:W0:Y:S02]  /*0fd0*/  LDC.64 R4, c[0x0][0x598] ;  /* 0x00016600ff047b82 */ /* 0x000e240000000a00 */
[----:B0-----:R-:W2:Y:S02]  /*0fe0*/  LDG.E.64 R4, desc[UR40][R4.64] ;  /* 0x0000002804047981 */ /* 0x001ea4000c1e1b00 */
[----:B--2---:R-:W-:-:S04]  /*0ff0*/  ISETP.NE.U32.AND P0, PT, R4, RZ, PT ;  /* 0x000000ff0400720c */ /* 0x004fc80003f05070 */
[----:B------:R-:W-:-:S13]  /*1000*/  ISETP.NE.AND.EX P0, PT, R5, RZ, PT, P0 ;  /* 0x000000ff0500720c */ /* 0x000fda0003f05300 */
[----:B------:R-:W-:Y:S05]  /*1010*/  @!P0 BRA `(.L_x_11) ;  /* 0x0000000000088947 */ /* 0x000fea0003800000 */
[----:B------:R0:W5:Y:S01]  /*1020*/  LD.E R90, desc[UR40][R4.64] ;  /* 0x00000028045a7980 */ /* 0x000162000c101900 */
[----:B------:R-:W-:Y:S05]  /*1030*/  BRA `(.L_x_12) ;  /* 0x0000000000247947 */ /* 0x000fea0003800000 */
.L_x_11:
[----:B------:R-:W-:Y:S02]  /*1040*/  ULDC.64 UR4, c[0x0][0x588] ;  /* 0x0001620000047ab9 */ /* 0x000fe40000000a00 */
[----:B------:R-:W-:-:S04]  /*1050*/  ISETP.NE.U32.AND P0, PT, RZ, UR4, PT ;  /* 0x00000004ff007c0c */ /* 0x000fc8000bf05070 */
[----:B------:R-:W-:-:S13]  /*1060*/  ISETP.NE.AND.EX P0, PT, RZ, UR5, PT, P0 ;  /* 0x00000005ff007c0c */ /* 0x000fda000bf05300 */
[----:B------:R-:W-:Y:S05]  /*1070*/  @!P0 BRA `(.L_x_13) ;  /* 0x00000000000c8947 */ /* 0x000fea0003800000 */
[----:B------:R-:W0:Y:S02]  /*1080*/  LDC.64 R90, c[0x0][0x588] ;  /* 0x00016200ff5a7b82 */ /* 0x000e240000000a00 */
[----:B0-----:R1:W5:Y:S01]  /*1090*/  LDG.E R90, desc[UR40][R90.64] ;  /* 0x000000285a5a7981 */ /* 0x001362000c1e1900 */
[----:B------:R-:W-:Y:S05]  /*10a0*/  BRA `(.L_x_12) ;  /* 0x0000000000087947 */ /* 0x000fea0003800000 */
.L_x_13:
[----:B------:R-:W-:Y:S02]  /*10b0*/  ULDC UR4, c[0x0][0x580] ;  /* 0x0001600000047ab9 */ /* 0x000fe40000000800 */
[----:B------:R-:W-:-:S07]  /*10c0*/  IMAD.U32 R90, RZ, RZ, UR4 ;  /* 0x00000004ff5a7e24 */ /* 0x000fce000f8e00ff */
.L_x_12:
[----:B------:R-:W-:Y:S02]  /*10d0*/  ULDC.64 UR4, c[0x0][0x5a0] ;  /* 0x0001680000047ab9 */ /* 0x000fe40000000a00 */
[----:B------:R-:W-:-:S04]  /*10e0*/  ISETP.NE.U32.AND P0, PT, RZ, UR4, PT ;  /* 0x00000004ff007c0c */ /* 0x000fc8000bf05070 */
[----:B------:R-:W-:-:S13]  /*10f0*/  ISETP.NE.AND.EX P0, PT, RZ, UR5, PT, P0 ;  /* 0x00000005ff007c0c */ /* 0x000fda000bf05300 */
[----:B------:R-:W-:Y:S05]  /*1100*/  @!P0 BRA `(.L_x_14) ;  /* 0x00000000001c8947 */ /* 0x000fea0003800000 */
[----:B0-----:R-:W0:Y:S02]  /*1110*/  LDC.64 R4, c[0x0][0x5a0] ;  /* 0x00016800ff047b82 */ /* 0x001e240000000a00 */
[----:B0-----:R-:W2:Y:S02]  /*1120*/  LDG.E.64 R4, desc[UR40][R4.64] ;  /* 0x0000002804047981 */ /* 0x001ea4000c1e1b00 */
[----:B--2---:R-:W-:-:S04]  /*1130*/  ISETP.NE.U32.AND P0, PT, R4, RZ, PT ;  /* 0x000000ff0400720c */ /* 0x004fc80003f05070 */
[----:B------:R-:W-:-:S13]  /*1140*/  ISETP.NE.AND.EX P0, PT, R5, RZ, PT, P0 ;  /* 0x000000ff0500720c */ /* 0x000fda0003f05300 */
[----:B------:R-:W-:Y:S05]  /*1150*/  @!P0 BRA `(.L_x_14) ;  /* 0x0000000000088947 */ /* 0x000fea0003800000 */
[----:B-1----:R0:W5:Y:S01]  /*1160*/  LD.E R91, desc[UR40][R4.64] ;  /* 0x00000028045b7980 */ /* 0x002162000c101900 */
[----:B------:R-:W-:Y:S05]  /*1170*/  BRA `(.L_x_15) ;  /* 0x0000000000247947 */ /* 0x000fea0003800000 */
.L_x_14:
[----:B------:R-:W-:Y:S02]  /*1180*/  ULDC.64 UR4, c[0x0][0x590] ;  /* 0x0001640000047ab9 */ /* 0x000fe40000000a00 */
[----:B------:R-:W-:-:S04]  /*1190*/  ISETP.NE.U32.AND P0, PT, RZ, UR4, PT ;  /* 0x00000004ff007c0c */ /* 0x000fc8000bf05070 */
[----:B------:R-:W-:-:S13]  /*11a0*/  ISETP.NE.AND.EX P0, PT, RZ, UR5, PT, P0 ;  /* 0x00000005ff007c0c */ /* 0x000fda000bf05300 */
[----:B------:R-:W-:Y:S05]  /*11b0*/  @!P0 BRA `(.L_x_16) ;  /* 0x00000000000c8947 */ /* 0x000fea0003800000 */
[----:B0-----:R-:W1:Y:S02]  /*11c0*/  LDC.64 R4, c[0x0][0x590] ;  /* 0x00016400ff047b82 */ /* 0x001e640000000a00 */
[----:B-1----:R1:W5:Y:S01]  /*11d0*/  LDG.E R91, desc[UR40][R4.64] ;  /* 0x00000028045b7981 */ /* 0x002362000c1e1900 */
[----:B------:R-:W-:Y:S05]  /*11e0*/  BRA `(.L_x_15) ;  /* 0x0000000000087947 */ /* 0x000fea0003800000 */
.L_x_16:
[----:B------:R-:W-:Y:S02]  /*11f0*/  ULDC UR4, c[0x0][0x584] ;  /* 0x0001610000047ab9 */ /* 0x000fe40000000800 */
[----:B-1----:R-:W-:-:S07]  /*1200*/  IMAD.U32 R91, RZ, RZ, UR4 ;  /* 0x00000004ff5b7e24 */ /* 0x002fce000f8e00ff */
.L_x_15:
[----:B------:R-:W-:-:S13]  /*1210*/  LOP3.LUT P0, RZ, R3, 0xff, RZ, 0xc0, !PT ;  /* 0x000000ff03ff7812 */ /* 0x000fda000780c0ff */
[----:B------:R-:W-:Y:S05]  /*1220*/  @!P0 EXIT ;  /* 0x000000000000894d */ /* 0x000fea0003800000 */
[----:B------:R-:W2:Y:S01]  /*1230*/  LDC R96, c[0x0][0x658] ;  /* 0x00019600ff607b82 */ /* 0x000ea20000000800 */
[----:B------:R-:W-:Y:S01]  /*1240*/  ULDC.64 UR6, c[0x0][0x288] ;  /* 0x0000a20000067ab9 */ /* 0x000fe20000000a00 */
[----:B------:R-:W-:Y:S01]  /*1250*/  LOP3.LUT R7, R7, 0x1, RZ, 0xc0, !PT ;  /* 0x0000000107077812 */ /* 0x000fe200078ec0ff */
[----:B------:R-:W-:Y:S01]  /*1260*/  UIADD3 UR4, UR7, 0x7f, URZ ;  /* 0x0000007f07047890 */ /* 0x000fe2000fffe03f */
[----:B------:R-:W-:Y:S01]  /*1270*/  SHF.R.U32.HI R3, RZ, 0x2, R98 ;  /* 0x00000002ff037819 */ /* 0x000fe20000011662 */
[----:B01----:R-:W-:Y:S01]  /*1280*/  IMAD.U32 R4, RZ, RZ, UR6 ;  /* 0x00000006ff047e24 */ /* 0x003fe2000f8e00ff */
[----:B------:R-:W-:Y:S01]  /*1290*/  SHF.R.U32.HI R0, RZ, 0x1, R0 ;  /* 0x00000001ff007819 */ /* 0x000fe20000011600 */
[----:B------:R-:W-:Y:S01]  /*12a0*/  USHF.R.S32.HI UR5, URZ, 0x1f, UR4 ;  /* 0x0000001f3f057899 */ /* 0x000fe20008011404 */
[----:B------:R-:W0:Y:S01]  /*12b0*/  LDC.64 R92, c[0x0][0x5c8] ;  /* 0x00017200ff5c7b82 */ /* 0x000e220000000a00 */
[----:B------:R-:W-:Y:S01]  /*12c0*/  LOP3.LUT R97, R98, 0x3, RZ, 0xc0, !PT ;  /* 0x0000000362617812 */ /* 0x000fe200078ec0ff */
[----:B------:R-:W-:Y:S01]  /*12d0*/  IMAD.SHL.U32 R88, R7, 0x40, RZ ;  /* 0x0000004007587824 */ /* 0x000fe200078e00ff */
[----:B------:R-:W-:Y:S01]  /*12e0*/  LOP3.LUT R3, R3, 0x7, RZ, 0xc0, !PT ;  /* 0x0000000703037812 */ /* 0x000fe200078ec0ff */
[----:B------:R-:W-:Y:S01]  /*12f0*/  ULEA.HI UR5, UR5, UR4, URZ, 0x7 ;  /* 0x0000000405057291 */ /* 0x000fe2000f8f383f */
[----:B------:R-:W-:Y:S01]  /*1300*/  LOP3.LUT R0, R0, 0x30, RZ, 0xc0, !PT ;  /* 0x0000003000007812 */ /* 0x000fe200078ec0ff */
[----:B------:R-:W-:Y:S01]  /*1310*/  IMAD R97, R97, -0x2, R4 ;  /* 0xfffffffe61617824 */ /* 0x000fe200078e0204 */
[--C-:B------:R-:W-:Y:S01]  /*1320*/  LOP3.LUT R88, R88, 0x40, R3.reuse, 0xe2, !PT ;  /* 0x0000004058587812 */ /* 0x100fe200078ee203 */
[----:B------:R-:W1:Y:S01]  /*1330*/  LDC R100, c[0x0][0x600] ;  /* 0x00018000ff647b82 */ /* 0x000e620000000800 */
[----:B------:R-:W-:Y:S01]  /*1340*/  IADD3 R4, RZ, -R0, -R3 ;  /* 0x80000000ff047210 */ /* 0x000fe20007ffe803 */
[----:B------:R-:W-:Y:S01]  /*1350*/  IMAD.MOV.U32 R3, RZ, RZ, -0x1 ;  /* 0xffffffffff037424 */ /* 0x000fe200078e00ff */
[----:B------:R-:W-:Y:S01]  /*1360*/  USHF.R.S32.HI UR43, URZ, 0x7, UR5 ;  /* 0x000000073f2b7899 */ /* 0x000fe20008011405 */
[----:B------:R-:W-:Y:S01]  /*1370*/  IMAD.MOV.U32 R5, RZ, RZ, 0x1 ;  /* 0x00000001ff057424 */ /* 0x000fe200078e00ff */
[----:B------:R-:W-:Y:S01]  /*1380*/  LOP3.LUT R99, R98, 0x80, RZ, 0xc0, !PT ;  /* 0x0000008062637812 */ /* 0x000fe200078ec0ff */
[----:B------:R-:W-:Y:S01]  /*1390*/  IMAD R4, R7, -0x40, R4 ;  /* 0xffffffc007047824 */ /* 0x000fe200078e0204 */
[----:B------:R-:W-:Y:S01]  /*13a0*/  UISETP.LT.AND UP0, UPT, UR43, 0x1, UPT ;  /* 0x000000012b00788c */ /* 0x000fe2000bf01270 */
[----:B--2---:R-:W-:Y:S01]  /*13b0*/  SHF.L.U32 R3, R3, R96, RZ ;  /* 0x0000006003037219 */ /* 0x004fe200000006ff */
[----:B------:R-:W-:Y:S01]  /*13c0*/  ULDC UR4, c[0x0][0x284] ;  /* 0x0000a10000047ab9 */ /* 0x000fe20000000800 */
[----:B------:R-:W-:Y:S01]  /*13d0*/  LOP3.LUT R88, R88, R0, RZ, 0xfc, !PT ;  /* 0x0000000058587212 */ /* 0x000fe200078efcff */
[----:B------:R-:W-:Y:S01]  /*13e0*/  USEL UR44, UR43, 0x1, UP0 ;  /* 0x000000012b2c7887 */ /* 0x000fe20008000000 */
[----:B------:R-:W-:Y:S01]  /*13f0*/  SHF.L.U32 R96, R5, R96, RZ ;  /* 0x0000006005607219 */ /* 0x000fe200000006ff */
[----:B------:R-:W-:Y:S01]  /*1400*/  IMAD.SHL.U32 R98, R98, 0x2, RZ ;  /* 0x0000000262627824 */ /* 0x000fe200078e00ff */
[----:B------:R-:W-:Y:S01]  /*1410*/  LOP3.LUT R118, R18, 0x1, RZ, 0xfc, !PT ;  /* 0x0000000112767812 */ /* 0x000fe200078efcff */
[----:B------:R-:W-:Y:S01]  /*1420*/  VIADD R102, R4, UR4 ;  /* 0x0000000404667c36 */ /* 0x000fe20008000000 */
[C-C-:B0-----:R-:W-:Y:S01]  /*1430*/  SHF.L.U64.HI R94, R92.reuse, 0x7, R93.reuse ;  /* 0x000000075c5e7819 */ /* 0x141fe2000001025d */
[----:B------:R-:W-:Y:S01]  /*1440*/  IMAD.MOV.U32 R89, RZ, RZ, RZ ;  /* 0x000000ffff597224 */ /* 0x000fe200078e00ff */
[C---:B------:R-:W-:Y:S01]  /*1450*/  SHF.L.U64.HI R95, R92.reuse, 0x3, R93 ;  /* 0x000000035c5f7819 */ /* 0x040fe2000001025d */
[C---:B------:R-:W-:Y:S01]  /*1460*/  IMAD.SHL.U32 R93, R92.reuse, 0x80, RZ ;  /* 0x000000805c5d7824 */ /* 0x040fe200078e00ff */
[----:B------:R-:W-:Y:S01]  /*1470*/  SHF.R.U32.HI R99, RZ, 0x7, R99 ;  /* 0x00000007ff637819 */ /* 0x000fe20000011663 */
[----:B------:R-:W-:Y:S01]  /*1480*/  IMAD.SHL.U32 R92, R92, 0x8, RZ ;  /* 0x000000085c5c7824 */ /* 0x000fe200078e00ff */
[----:B------:R-:W-:Y:S01]  /*1490*/  LOP3.LUT R101, RZ, R3, RZ, 0x33, !PT ;  /* 0x00000003ff657212 */ /* 0x000fe200078e33ff */
[----:B------:R-:W-:Y:S01]  /*14a0*/  UIADD3 UR44, UR43, -UR44, URZ ;  /* 0x8000002c2b2c7290 */ /* 0x000fe2000fffe03f */
[----:B-1----:R-:W-:Y:S01]  /*14b0*/  VIADD R100, R100, 0xffffffff ;  /* 0xffffffff64647836 */ /* 0x002fe20000000000 */
[----:B------:R-:W-:Y:S01]  /*14c0*/  UMOV UR36, URZ ;  /* 0x0000003f00247c82 */ /* 0x000fe20008000000 */
[----:B------:R-:W-:-:S09]  /*14d0*/  UMOV UR42, URZ ;  /* 0x0000003f002a7c82 */ /* 0x000fd20008000000 */
.L_x_160:
[----:B0-----:R-:W0:Y:S01]  /*14e0*/  SHFL.IDX PT, R0, R99, RZ, 0x1f ;  /* 0x00001fff63007589 */ /* 0x001e2200000e0000 */
[----:B-1----:R-:W1:Y:S01]  /*14f0*/  S2UR UR7, SR_CgaCtaId ;  /* 0x00000000000779c3 */ /* 0x002e620000008800 */
[----:B------:R-:W-:Y:S01]  /*1500*/  UMOV UR6, 0x400 ;  /* 0x0000040000067882 */ /* 0x000fe20000000000 */
[----:B0-----:R-:W-:Y:S01]  /*1510*/  R2UR UR4, R0 ;  /* 0x00000000000472ca */ /* 0x001fe200000e0000 */
[----:B-1----:R-:W-:-:S12]  /*1520*/  ULEA UR6, UR7, UR6, 0x18 ;  /* 0x0000000607067291 */ /* 0x002fd8000f8ec03f */
[----:B------:R-:W-:-:S04]  /*1530*/  ULEA.HI UR5, UR4, UR4, URZ, 0x1 ;  /* 0x0000000404057291 */ /* 0x000fc8000f8f083f */
[----:B------:R-:W-:-:S04]  /*1540*/  ULOP3.LUT UR5, UR5, 0x7fffe, URZ, 0xc0, !UPT ;  /* 0x0007fffe05057892 */ /* 0x000fc8000f8ec03f */
[----:B------:R-:W-:-:S03]  /*1550*/  UIADD3 UR5, UR4, -UR5, URZ ;  /* 0x8000000504057290 */ /* 0x000fc6000fffe03f */
[----:B------:R-:W-:Y:S01]  /*1560*/  ULDC UR4, c[0x0][0x28c] ;  /* 0x0000a30000047ab9 */ /* 0x000fe20000000800 */
[----:B------:R-:W-:Y:S01]  /*1570*/  ULEA UR5, UR5, UR6, 0xd ;  /* 0x0000000605057291 */ /* 0x000fe2000f8e683f */
[----:B------:R-:W-:-:S03]  /*1580*/  ISETP.LT.AND P0, PT, RZ, UR4, PT ;  /* 0x00000004ff007c0c */ /* 0x000fc6000bf01270 */
[----:B------:R-:W-:-:S04]  /*1590*/  UIADD3 UR5, UR5, 0x100, URZ ;  /* 0x0000010005057890 */ /* 0x000fc8000fffe03f */
[----:B------:R-:W-:-:S04]  /*15a0*/  USHF.R.U32.HI UR5, URZ, 0x4, UR5 ;  /* 0x000000043f057899 */ /* 0x000fc80008011605 */
[----:B------:R-:W-:-:S04]  /*15b0*/  ULOP3.LUT UR5, UR5, 0x3fff, URZ, 0xc0, !UPT ;  /* 0x00003fff05057892 */ /* 0x000fc8000f8ec03f */
[----:B------:R-:W-:Y:S01]  /*15c0*/  ULOP3.LUT UR45, UR5, 0x10000, URZ, 0xfc, !UPT ;  /* 0x00010000052d7892 */ /* 0x000fe2000f8efc3f */
[----:B--234-:R-:W-:Y:S11]  /*15d0*/  @P0 BRA `(.L_x_17) ;  /* 0x0000000000400947 */ /* 0x01cff60003800000 */
[----:B------:R-:W-:Y:S01]  /*15e0*/  MOV R0, 0x0 ;  /* 0x0000000000007802 */ /* 0x000fe20000000f00 */
[----:B------:R-:W-:Y:S01]  /*15f0*/  ULDC.64 UR4, c[0x4][0x68] ;  /* 0x01001a0000047ab9 */ /* 0x000fe20000000a00 */
[----:B------:R-:W-:Y:S01]  /*1600*/  ULDC.64 UR6, c[0x4][0x8] ;  /* 0x0100020000067ab9 */ /* 0x000fe20000000a00 */
[----:B------:R-:W-:Y:S01]  /*1610*/  IMAD.U32 R4, RZ, RZ, UR4 ;  /* 0x00000004ff047e24 */ /* 0x000fe2000f8e00ff */
[----:B------:R0:W1:Y:S01]  /*1620*/  LDC.64 R14, c[0x4][R0] ;  /* 0x01000000000e7b82 */ /* 0x0000620000000a00 */
[----:B------:R-:W-:Y:S01]  /*1630*/  IMAD.U32 R5, RZ, RZ, UR5 ;  /* 0x00000005ff057e24 */ /* 0x000fe2000f8e00ff */
[----:B------:R-:W-:Y:S01]  /*1640*/  ULDC.64 UR4, c[0x4][0x70] ;  /* 0x01001c0000047ab9 */ /* 0x000fe20000000a00 */
[----:B------:R-:W-:Y:S02]  /*1650*/  IMAD.U32 R10, RZ, RZ, UR6 ;  /* 0x00000006ff0a7e24 */ /* 0x000fe4000f8e00ff */
[----:B------:R-:W-:Y:S02]  /*1660*/  IMAD.U32 R6, RZ, RZ, UR4 ;  /* 0x00000004ff067e24 */ /* 0x000fe4000f8e00ff */
[----:B------:R-:W-:-:S02]  /*1670*/  IMAD.U32 R7, RZ, RZ, UR5 ;  /* 0x00000005ff077e24 */ /* 0x000fc4000f8e00ff */
[----:B------:R-:W-:Y:S02]  /*1680*/  IMAD.U32 R11, RZ, RZ, UR7 ;  /* 0x00000007ff0b7e24 */ /* 0x000fe4000f8e00ff */
[----:B------:R-:W-:Y:S02]  /*1690*/  IMAD.MOV.U32 R8, RZ, RZ, 0x1e1 ;  /* 0x000001e1ff087424 */ /* 0x000fe400078e00ff */
[----:B------:R-:W-:Y:S02]  /*16a0*/  IMAD.MOV.U32 R12, RZ, RZ, 0x1 ;  /* 0x00000001ff0c7424 */ /* 0x000fe400078e00ff */
[----:B0-----:R-:W-:-:S07]  /*16b0*/  IMAD.MOV.U32 R13, RZ, RZ, RZ ;  /* 0x000000ffff0d7224 */ /* 0x001fce00078e00ff */
[----:B------:R-:W-:-:S07]  /*16c0*/  LEPC R20, `(.L_x_17) ;  /* 0x000000001014794e */ /* 0x000fce0000000000 */
[----:B-1---5:R-:W-:Y:S05]  /*16d0*/  CALL.ABS.NOINC R14 ;  /* 0x000000000e007343 */ /* 0x022fea0003c00000 */
.L_x_17:
[----:B------:R-:W-:-:S13]  /*16e0*/  ISETP.NE.AND P0, PT, R118, 0x3, PT ;  /* 0x000000037600780c */ /* 0x000fda0003f05270 */
[----:B------:R-:W-:Y:S05]  /*16f0*/  @!P0 BRA `(.L_x_18) ;  /* 0x0000000000048947 */ /* 0x000fea0003800000 */
[----:B------:R-:W-:Y:S01]  /*1700*/  BPT.TRAP 0x1 ;  /* 0x000000040000795c */ /* 0x000fe20000300000 */
.L_x_18:
[----:B------:R-:W0:Y:S01]  /*1710*/  S2UR UR5, SR_CgaCtaId ;  /* 0x00000000000579c3 */ /* 0x000e220000008800 */
[----:B------:R-:W-:Y:S01]  /*1720*/  UMOV UR4, 0x400 ;  /* 0x0000040000047882 */ /* 0x000fe20000000000 */
[----:B------:R-:W-:Y:S02]  /*1730*/  IMAD.U32 R0, RZ, RZ, UR36 ;  /* 0x00000024ff007e24 */ /* 0x000fe4000f8e00ff */
[----:B------:R-:W-:-:S03]  /*1740*/  IMAD.U32 R3, RZ, RZ, UR42 ;  /* 0x0000002aff037e24 */ /* 0x000fc6000f8e00ff */
[----:B------:R-:W-:Y:S01]  /*1750*/  SHF.L.U32 R0, R0, 0x1f, RZ ;  /* 0x0000001f00007819 */ /* 0x000fe200000006ff */
[----:B0-----:R-:W-:-:S06]  /*1760*/  ULEA UR4, UR5, UR4, 0x18 ;  /* 0x0000000405047291 */ /* 0x001fcc000f8ec03f */
[----:B------:R-:W-:-:S04]  /*1770*/  IMAD.U32 R6, RZ, RZ, UR4 ;  /* 0x00000004ff067e24 */ /* 0x000fc8000f8e00ff */
[----:B------:R-:W-:-:S04]  /*1780*/  IMAD R3, R3, 0x8, R6 ;  /* 0x0000000803037824 */ /* 0x000fc800078e0206 */
[----:B------:R0:W1:Y:S01]  /*1790*/  SYNCS.PHASECHK.TRANS64.TRYWAIT P1, [R3+URZ], R0 ;  /* 0x00000000030075a7 */ /* 0x000062000802017f */
[----:B------:R-:W-:Y:S05]  /*17a0*/  @!P0 BRA `(.L_x_19) ;  /* 0x0000000000048947 */ /* 0x000fea0003800000 */
[----:B------:R-:W-:Y:S01]  /*17b0*/  BPT.TRAP 0x1 ;  /* 0x000000040000795c */ /* 0x000fe20000300000 */
.L_x_19:
[----:B------:R-:W-:-:S05]  /*17c0*/  IMAD.U32 R4, RZ, RZ, UR44 ;  /* 0x0000002cff047e24 */ /* 0x000fca000f8e00ff */
[----:B------:R-:W-:Y:S01]  /*17d0*/  ISETP.GE.AND P2, PT, R4, 0x1, PT ;  /* 0x000000010400780c */ /* 0x000fe20003f46270 */
[----:B-1----:R-:W-:-:S12]  /*17e0*/  @P1 BRA `(.L_x_20) ;  /* 0x0000000000081947 */ /* 0x002fd80003800000 */
[----:B------:R-:W1:Y:S02]  /*17f0*/  SYNCS.PHASECHK.TRANS64.TRYWAIT P1, [R3+URZ], R0 ;  /* 0x00000000030075a7 */ /* 0x000e64000802017f */
[----:B-1----:R-:W-:Y:S05]  /*1800*/  @!P1 BRA `(.L_x_21) ;  /* 0x0000008800109947 */ /* 0x002fea0003800000 */
.L_x_20:
[----:B------:R-:W-:Y:S05]  /*1810*/  WARPSYNC.ALL ;  /* 0x0000000000007948 */ /* 0x000fea0003800000 */
[----:B------:R-:W-:Y:S01]  /*1820*/  R2UR UR4, R6 ;  /* 0x00000000060472ca */ /* 0x000fe200000e0000 */
[----:B------:R-:W-:Y:S01]  /*1830*/  ULEA UR8, UR42, UR45, 0xd ;  /* 0x0000002d2a087291 */ /* 0x000fe2000f8e683f */
[----:B------:R-:W-:Y:S01]  /*1840*/  WARPGROUP.ARRIVE ;  /* 0x00000000000079c5 */ /* 0x000fe20000000000 */
[----:B------:R-:W-:Y:S01]  /*1850*/  UMOV UR9, 0x40000040 ;  /* 0x4000004000097882 */ /* 0x000fe20000000000 */
[----:B------:R-:W-:Y:S01]  /*1860*/  UMOV UR11, 0x40000040 ;  /* 0x40000040000b7882 */ /* 0x000fe20000000000 */
[----:B------:R-:W-:Y:S01]  /*1870*/  UIADD3 UR12, UR8, 0x400, URZ ;  /* 0x00000400080c7890 */ /* 0x000fe2000fffe03f */
[----:B------:R-:W-:Y:S01]  /*1880*/  UMOV UR15, UR11 ;  /* 0x0000000b000f7c82 */ /* 0x000fe20008000000 */
[----:B------:R-:W-:Y:S01]  /*1890*/  UMOV UR13, 0x40000040 ;  /* 0x40000040000d7882 */ /* 0x000fe20000000000 */
[----:B------:R-:W-:-:S05]  /*18a0*/  UIADD3 UR5, UR8, 0x402, URZ ;  /* 0x0000040208057890 */ /* 0x000fca000fffe03f */
[----:B------:R-:W-:-:S04]  /*18b0*/  UIADD3 UR4, UR4, 0xa0100, URZ ;  /* 0x000a010004047890 */ /* 0x000fc8000fffe03f */
[----:B------:R-:W-:-:S04]  /*18c0*/  USHF.R.U32.HI UR4, URZ, 0x4, UR4 ;  /* 0x000000043f047899 */ /* 0x000fc80008011604 */
[----:B------:R-:W-:-:S04]  /*18d0*/  ULOP3.LUT UR4, UR4, 0x3fff, URZ, 0xc0, !UPT ;  /* 0x00003fff04047892 */ /* 0x000fc8000f8ec03f */
[----:B------:R-:W-:-:S04]  /*18e0*/  ULOP3.LUT UR4, UR4, 0x10000, URZ, 0xfc, !UPT ;  /* 0x0001000004047892 */ /* 0x000fc8000f8efc3f */
[----:B------:R-:W-:-:S07]  /*18f0*/  ULEA UR6, UR42, UR4, 0xb ;  /* 0x000000042a067291 */ /* 0x000fce000f8e583f */
[----:B------:R-:W-:Y:S02]  /*1900*/  UMOV UR10, UR6 ;  /* 0x00000006000a7c82 */ /* 0x000fe40008000000 */
[----:B------:R-:W-:Y:S01]  /*1910*/  HGMMA.64x64x8.F32.TF32 R56, gdesc[UR8], RZ, !UPT, gsb0 ;  /* 0x04e00000083879f0 */ /* 0x000fe2000c0028ff */
[----:B------:R-:W-:Y:S01]  /*1920*/  UMOV UR14, UR10 ;  /* 0x0000000a000e7c82 */ /* 0x000fe20008000000 */
[----:B------:R-:W-:Y:S01]  /*1930*/  UIADD3 UR10, UR6, 0x606, URZ ;  /* 0x00000606060a7890 */ /* 0x000fe2000fffe03f */
[----:B------:R-:W-:Y:S01]  /*1940*/  UMOV UR9, 0x40000040 ;  /* 0x4000004000097882 */ /* 0x000fe20000000000 */
[----:B------:R-:W-:Y:S01]  /*1950*/  UMOV UR11, 0x40000040 ;  /* 0x40000040000b7882 */ /* 0x000fe20000000000 */
[----:B------:R-:W-:Y:S02]  /*1960*/  WARPGROUP.DEPBAR.LE gsb0, 0x0 ;  /* 0x00008000000079c5 */ /* 0x000fe40000010000 */
[----:B------:R-:W-:-:S06]  /*1970*/  WARPGROUP.ARRIVE ;  /* 0x00000000000079c5 */ /* 0x000fcc0000000000 */
[----:B------:R-:W-:Y:S01]  /*1980*/  HGMMA.64x64x8.F32.TF32 R24, gdesc[UR12], RZ, !UPT, gsb0 ;  /* 0x04e000000c1879f0 */ /* 0x000fe2000c0028ff */
[----:B------:R-:W-:Y:S02]  /*1990*/  UIADD3 UR12, UR8, 0x2, URZ ;  /* 0x00000002080c7890 */ /* 0x000fe4000fffe03f */
[----:B------:R-:W-:Y:S01]  /*19a0*/  UIADD3 UR14, UR6, 0x2, URZ ;  /* 0x00000002060e7890 */ /* 0x000fe2000fffe03f */
[----:B------:R-:W-:Y:S01]  /*19b0*/  UMOV UR13, 0x40000040 ;  /* 0x40000040000d7882 */ /* 0x000fe20000000000 */
[----:B------:R-:W-:Y:S01]  /*19c0*/  UMOV UR15, 0x40000040 ;  /* 0x40000040000f7882 */ /* 0x000fe20000000000 */
[----:B------:R-:W-:Y:S02]  /*19d0*/  WARPGROUP.DEPBAR.LE gsb0, 0x0 ;  /* 0x00008000000079c5 */ /* 0x000fe40000010000 */
[----:B------:R-:W-:-:S06]  /*19e0*/  WARPGROUP.ARRIVE ;  /* 0x00000000000079c5 */ /* 0x000fcc0000000000 */
[----:B------:R-:W-:Y:S01]  /*19f0*/  HGMMA.64x64x8.F32.TF32 R56, gdesc[UR12], R56, gsb0 ;  /* 0x04e000000c3879f0 */ /* 0x000fe20008002838 */
[----:B------:R-:W-:Y:S01]  /*1a00*/  UMOV UR12, UR5 ;  /* 0x00000005000c7c82 */ /* 0x000fe20008000000 */
[----:B------:R-:W-:Y:S01]  /*1a10*/  UMOV UR13, 0x40000040 ;  /* 0x40000040000d7882 */ /* 0x000fe20000000000 */
[----:B------:R-:W-:Y:S01]  /*1a20*/  UIADD3 UR5, UR8, 0x404, URZ ;  /* 0x0000040408057890 */ /* 0x000fe2000fffe03f */
[----:B------:R-:W-:Y:S02]  /*1a30*/  WARPGROUP.DEPBAR.LE gsb0, 0x0 ;  /* 0x00008000000079c5 */ /* 0x000fe40000010000 */
[----:B------:R-:W-:-:S06]  /*1a40*/  WARPGROUP.ARRIVE ;  /* 0x00000000000079c5 */ /* 0x000fcc0000000000 */
[----:B------:R-:W-:Y:S01]  /*1a50*/  HGMMA.64x64x8.F32.TF32 R24, gdesc[UR12], R24, gsb0 ;  /* 0x04e000000c1879f0 */ /* 0x000fe20008002818 */
        /* <DEDUP_REMOVED lines=160> */
[----:B------:R-:W-:Y:S01]  /*2460*/  UIADD3 UR6, UR8, 0x1c06, URZ ;  /* 0x00001c0608067890 */ /* 0x000fe2000fffe03f */
[----:B------:R-:W-:Y:S02]  /*2470*/  WARPGROUP.DEPBAR.LE gsb0, 0x0 ;  /* 0x00008000000079c5 */ /* 0x000fe40000010000 */
[----:B------:R-:W-:-:S06]  /*2480*/  WARPGROUP.ARRIVE ;  /* 0x00000000000079c5 */ /* 0x000fcc0000000000 */
[----:B------:R-:W-:Y:S01]  /*2490*/  HGMMA.64x64x8.F32.TF32 R56, gdesc[UR12], R56, gsb0 ;  /* 0x04e000000c3879f0 */ /* 0x000fe20008002838 */
[----:B------:R-:W-:Y:S01]  /*24a0*/  UMOV UR12, UR5 ;  /* 0x00000005000c7c82 */ /* 0x000fe20008000000 */
[----:B------:R-:W-:Y:S01]  /*24b0*/  UMOV UR13, 0x40000040 ;  /* 0x40000040000d7882 */ /* 0x000fe20000000000 */
[----:B------:R-:W-:-:S07]  /*24c0*/  UIADD3 UR5, UR8, 0x1806, URZ ;  /* 0x0000180608057890 */ /* 0x000fce000fffe03f */
[----:B------:R-:W-:Y:S01]  /*24d0*/  UMOV UR8, UR5 ;  /* 0x0000000500087c82 */ /* 0x000fe20008000000 */
[----:B------:R-:W-:Y:S02]  /*24e0*/  WARPGROUP.DEPBAR.LE gsb0, 0x0 ;  /* 0x00008000000079c5 */ /* 0x000fe40000010000 */
[----:B------:R-:W-:-:S06]  /*24f0*/  WARPGROUP.ARRIVE ;  /* 0x00000000000079c5 */ /* 0x000fcc0000000000 */
[----:B------:R-:W-:Y:S03]  /*2500*/  HGMMA.64x64x8.F32.TF32 R24, gdesc[UR12], R24, gsb0 ;  /* 0x04e000000c1879f0 */ /* 0x000fe60008002818 */
[----:B------:R-:W-:Y:S02]  /*2510*/  WARPGROUP.DEPBAR.LE gsb0, 0x0 ;  /* 0x00008000000079c5 */ /* 0x000fe40000010000 */
[----:B------:R-:W-:-:S06]  /*2520*/  WARPGROUP.ARRIVE ;  /* 0x00000000000079c5 */ /* 0x000fcc0000000000 */
[----:B------:R-:W-:Y:S01]  /*2530*/  HGMMA.64x64x8.F32.TF32 R56, gdesc[UR8], R56, gsb0 ;  /* 0x04e00000083879f0 */ /* 0x000fe20008002838 */
[----:B------:R-:W-:Y:S01]  /*2540*/  UMOV UR8, UR6 ;  /* 0x0000000600087c82 */ /* 0x000fe20008000000 */
[----:B------:R-:W-:Y:S01]  /*2550*/  UMOV UR9, 0x40000040 ;  /* 0x4000004000097882 */ /* 0x000fe20000000000 */
[----:B------:R-:W-:Y:S02]  /*2560*/  WARPGROUP.DEPBAR.LE gsb0, 0x0 ;  /* 0x00008000000079c5 */ /* 0x000fe40000010000 */
[----:B------:R-:W-:-:S06]  /*2570*/  WARPGROUP.ARRIVE ;  /* 0x00000000000079c5 */ /* 0x000fcc0000000000 */
[----:B------:R-:W-:Y:S03]  /*2580*/  HGMMA.64x64x8.F32.TF32 R24, gdesc[UR8], R24, gsb0 ;  /* 0x04e00000081879f0 */ /* 0x000fe60008002818 */
[----:B------:R-:W-:Y:S02]  /*2590*/  WARPGROUP.DEPBAR.LE gsb0, 0x0 ;  /* 0x00008000000079c5 */ /* 0x000fe40000010000 */
[----:B------:R-:W-:Y:S05]  /*25a0*/  @!P2 BRA `(.L_x_22) ;  /* 0x0000000c00f8a947 */ /* 0x000fea0003800000 */
[----:B------:R-:W-:Y:S01]  /*25b0*/  UIADD3 UR5, UR42, 0x1, URZ ;  /* 0x000000012a057890 */ /* 0x000fe2000fffe03f */
[----:B01----:R-:W-:Y:S02]  /*25c0*/  IMAD.U32 R0, RZ, RZ, UR44 ;  /* 0x0000002cff007e24 */ /* 0x003fe4000f8e00ff */
[----:B------:R-:W-:Y:S01]  /*25d0*/  IMAD.U32 R3, RZ, RZ, UR42 ;  /* 0x0000002aff037e24 */ /* 0x000fe2000f8e00ff */
[----:B------:R-:W-:-:S04]  /*25e0*/  UISETP.NE.AND UP0, UPT, UR5, 0x5, UPT ;  /* 0x000000050500788c */ /* 0x000fc8000bf05270 */
[----:B------:R-:W-:Y:S02]  /*25f0*/  USEL UR6, URZ, 0x1, UP0 ;  /* 0x000000013f067887 */ /* 0x000fe40008000000 */
[----:B------:R-:W-:Y:S02]  /*2600*/  USEL UR5, UR5, URZ, UP0 ;  /* 0x0000003f05057287 */ /* 0x000fe40008000000 */
[----:B------:R-:W-:-:S06]  /*2610*/  ULOP3.LUT UR6, UR36, UR6, URZ, 0x3c, !UPT ;  /* 0x0000000624067292 */ /* 0x000fcc000f8e3c3f */
[----:B------:R-:W-:-:S07]  /*2620*/  IMAD.U32 R7, RZ, RZ, UR6 ;  /* 0x00000006ff077e24 */ /* 0x000fce000f8e00ff */
.L_x_29:
[----:B------:R-:W-:Y:S05]  /*2630*/  @!P0 BRA `(.L_x_23) ;  /* 0x0000000000048947 */ /* 0x000fea0003800000 */
[----:B------:R-:W-:Y:S01]  /*2640*/  BPT.TRAP 0x1 ;  /* 0x000000040000795c */ /* 0x000fe20000300000 */
.L_x_23:
[----:B------:R-:W0:Y:S01]  /*2650*/  S2UR UR7, SR_CgaCtaId ;  /* 0x00000000000779c3 */ /* 0x000e220000008800 */
[----:B------:R-:W-:Y:S01]  /*2660*/  UMOV UR6, 0x400 ;  /* 0x0000040000067882 */ /* 0x000fe20000000000 */
[----:B------:R-:W-:Y:S01]  /*2670*/  IMAD.U32 R5, RZ, RZ, UR5 ;  /* 0x00000005ff057e24 */ /* 0x000fe2000f8e00ff */
[----:B------:R-:W-:Y:S01]  /*2680*/  SHF.L.U32 R4, R7, 0x1f, RZ ;  /* 0x0000001f07047819 */ /* 0x000fe200000006ff */
[----:B0-----:R-:W-:-:S06]  /*2690*/  ULEA UR6, UR7, UR6, 0x18 ;  /* 0x0000000607067291 */ /* 0x001fcc000f8ec03f */
[----:B------:R-:W-:-:S04]  /*26a0*/  IMAD.U32 R6, RZ, RZ, UR6 ;  /* 0x00000006ff067e24 */ /* 0x000fc8000f8e00ff */
[----:B------:R-:W-:-:S04]  /*26b0*/  IMAD R5, R5, 0x8, R6 ;  /* 0x0000000805057824 */ /* 0x000fc800078e0206 */
[----:B------:R0:W1:Y:S01]  /*26c0*/  SYNCS.PHASECHK.TRANS64.TRYWAIT P1, [R5+URZ], R4 ;  /* 0x00000004050075a7 */ /* 0x000062000802017f */
[----:B------:R-:W-:Y:S05]  /*26d0*/  @!P0 BRA `(.L_x_24) ;  /* 0x0000000000048947 */ /* 0x000fea0003800000 */
[----:B------:R-:W-:Y:S01]  /*26e0*/  BPT.TRAP 0x1 ;  /* 0x000000040000795c */ /* 0x000fe20000300000 */
.L_x_24:
[----:B-1----:R-:W-:Y:S05]  /*26f0*/  @P1 BRA `(.L_x_25) ;  /* 0x0000000000081947 */ /* 0x002fea0003800000 */
[----:B------:R-:W1:Y:S02]  /*2700*/  SYNCS.PHASECHK.TRANS64.TRYWAIT P1, [R5+URZ], R4 ;  /* 0x00000004050075a7 */ /* 0x000e64000802017f */
[----:B-1----:R-:W-:Y:S05]  /*2710*/  @!P1 BRA `(.L_x_26) ;  /* 0x0000007800609947 */ /* 0x002fea0003800000 */
.L_x_25:
[----:B------:R-:W-:Y:S01]  /*2720*/  ULEA UR8, UR5, UR4, 0xb ;  /* 0x0000000405087291 */ /* 0x000fe2000f8e583f */
[----:B------:R-:W-:Y:S01]  /*2730*/  WARPGROUP.ARRIVE ;  /* 0x00000000000079c5 */ /* 0x000fe20000000000 */
[----:B------:R-:W-:Y:S01]  /*2740*/  ULEA UR6, UR5, UR45, 0xd ;  /* 0x0000002d05067291 */ /* 0x000fe2000f8e683f */
[----:B------:R-:W-:Y:S01]  /*2750*/  UMOV UR15, 0x40000040 ;  /* 0x40000040000f7882 */ /* 0x000fe20000000000 */
[----:B------:R-:W-:Y:S02]  /*2760*/  UMOV UR13, 0x40000040 ;  /* 0x40000040000d7882 */ /* 0x000fe40000000000 */
[----:B------:R-:W-:Y:S01]  /*2770*/  UIADD3 UR7, UR6, 0x400, URZ ;  /* 0x0000040006077890 */ /* 0x000fe2000fffe03f */
[----:B------:R-:W-:Y:S02]  /*2780*/  UMOV UR14, UR8 ;  /* 0x00000008000e7c82 */ /* 0x000fe40008000000 */
[----:B------:R-:W-:Y:S01]  /*2790*/  UMOV UR12, UR6 ;  /* 0x00000006000c7c82 */ /* 0x000fe20008000000 */
[----:B------:R-:W-:Y:S01]  /*27a0*/  UIADD3 UR10, UR8, 0x606, URZ ;  /* 0x00000606080a7890 */ /* 0x000fe2000fffe03f */
[----:B------:R-:W-:Y:S01]  /*27b0*/  HGMMA.64x64x8.F32.TF32 R56, gdesc[UR12], R56, gsb0 ;  /* 0x04e000000c3879f0 */ /* 0x000fe20008002838 */
[----:B------:R-:W-:Y:S01]  /*27c0*/  UMOV UR13, 0x40000040 ;  /* 0x40000040000d7882 */ /* 0x000fe20000000000 */
[----:B------:R-:W-:Y:S01]  /*27d0*/  UMOV UR12, UR7 ;  /* 0x00000007000c7c82 */ /* 0x000fe20008000000 */
[----:B------:R-:W-:Y:S01]  /*27e0*/  UIADD3 UR7, UR6, 0x402, URZ ;  /* 0x0000040206077890 */ /* 0x000fe2000fffe03f */
[----:B------:R-:W-:Y:S01]  /*27f0*/  UMOV UR11, 0x40000040 ;  /* 0x40000040000b7882 */ /* 0x000fe20000000000 */
[----:B------:R-:W-:Y:S01]  /*2800*/  UMOV UR9, 0x40000040 ;  /* 0x4000004000097882 */ /* 0x000fe20000000000 */
[----:B------:R-:W-:-:S02]  /*2810*/  WARPGROUP.DEPBAR.LE gsb0, 0x0 ;  /* 0x00008000000079c5 */ /* 0x000fc40000010000 */
        /* <DEDUP_REMOVED lines=175> */
[----:B------:R-:W-:Y:S02]  /*3310*/  UIADD3 UR8, UR6, 0x1806, URZ ;  /* 0x0000180606087890 */ /* 0x000fe4000fffe03f */
[----:B------:R-:W-:Y:S01]  /*3320*/  UIADD3 UR6, UR6, 0x1c06, URZ ;  /* 0x00001c0606067890 */ /* 0x000fe2000fffe03f */
        /* <DEDUP_REMOVED lines=18> */
[----:B------:R-:W-:Y:S01]  /*3450*/  BPT.TRAP 0x1 ;  /* 0x000000040000795c */ /* 0x000fe20000300000 */
.L_x_27:
[----:B------:R-:W-:-:S13]  /*3460*/  ISETP.NE.AND P1, PT, R22, RZ, PT ;  /* 0x000000ff1600720c */ /* 0x000fda0003f25270 */
[----:B01----:R-:W-:-:S04]  /*3470*/  @P1 IMAD R4, R3, 0x8, R6 ;  /* 0x0000000803041824 */ /* 0x003fc800078e0206 */
[----:B------:R-:W-:-:S05]  /*3480*/  @P1 VIADD R4, R4, 0x28 ;  /* 0x0000002804041836 */ /* 0x000fca0000000000 */
[----:B------:R-:W-:-:S04]  /*3490*/  @P1 PRMT R4, R19, 0x654, R4 ;  /* 0x0000065413041816 */ /* 0x000fc80000000004 */
[----:B------:R0:W-:Y:S01]  /*34a0*/  @P1 SYNCS.ARRIVE.TRANS64.RED.A1T0 RZ, [R4+URZ], RZ ;  /* 0x000000ff04ff19a7 */ /* 0x0001e2000810043f */
[----:B------:R-:W-:-:S13]  /*34b0*/  ISETP.GT.U32.AND P1, PT, R18, 0x1, PT ;  /* 0x000000011200780c */ /* 0x000fda0003f24070 */
[----:B0-----:R-:W-:Y:S05]  /*34c0*/  @P1 BRA `(.L_x_28) ;  /* 0x0000000000041947 */ /* 0x001fea0003800000 */
[----:B------:R-:W-:Y:S01]  /*34d0*/  BPT.TRAP 0x1 ;  /* 0x000000040000795c */ /* 0x000fe20000300000 */
.L_x_28:
[----:B------:R-:W-:Y:S01]  /*34e0*/  UIADD3 UR5, UR5, 0x1, URZ ;  /* 0x0000000105057890 */ /* 0x000fe2000fffe03f */
[C---:B------:R-:W-:Y:S01]  /*34f0*/  ISETP.GT.AND P2, PT, R0.reuse, 0x1, PT ;  /* 0x000000010000780c */ /* 0x040fe20003f44270 */
[----:B------:R-:W-:Y:S02]  /*3500*/  VIADD R3, R3, 0x1 ;  /* 0x0000000103037836 */ /* 0x000fe40000000000 */
[----:B------:R-:W-:Y:S01]  /*3510*/  UISETP.NE.AND UP0, UPT, UR5, 0x5, UPT ;  /* 0x000000050500788c */ /* 0x000fe2000bf05270 */
[----:B------:R-:W-:Y:S02]  /*3520*/  VIADD R0, R0, 0xffffffff ;  /* 0xffffffff00007836 */ /* 0x000fe40000000000 */
[C---:B------:R-:W-:Y:S01]  /*3530*/  ISETP.NE.AND P1, PT, R3.reuse, 0x5, PT ;  /* 0x000000050300780c */ /* 0x040fe20003f25270 */
[----:B------:R-:W-:Y:S02]  /*3540*/  USEL UR6, URZ, 0x1, UP0 ;  /* 0x000000013f067887 */ /* 0x000fe40008000000 */
[----:B------:R-:W-:Y:S01]  /*3550*/  USEL UR5, UR5, URZ, UP0 ;  /* 0x0000003f05057287 */ /* 0x000fe20008000000 */
[----:B------:R-:W-:-:S03]  /*3560*/  SEL R3, R3, RZ, P1 ;  /* 0x000000ff03037207 */ /* 0x000fc60000800000 */
[----:B------:R-:W-:Y:S01]  /*3570*/  LOP3.LUT R7, R7, UR6, RZ, 0x3c, !PT ;  /* 0x0000000607077c12 */ /* 0x000fe2000f8e3cff */
[----:B------:R-:W-:Y:S07]  /*3580*/  @P2 BRA `(.L_x_29) ;  /* 0xfffffff000282947 */ /* 0x000fee000383ffff */
.L_x_22:
[----:B01----:R-:W0:Y:S02]  /*3590*/  LDC R0, c[0x0][0x28c] ;  /* 0x0000a300ff007b82 */ /* 0x003e240000000800 */
[----:B0-----:R-:W-:-:S13]  /*35a0*/  ISETP.GE.AND P1, PT, R0, 0x1, PT ;  /* 0x000000010000780c */ /* 0x001fda0003f26270 */
[----:B------:R-:W-:Y:S05]  /*35b0*/  @!P1 BRA `(.L_x_30) ;  /* 0x0000000000449947 */ /* 0x000fea0003800000 */
[----:B------:R-:W-:Y:S05]  /*35c0*/  @!P0 BRA `(.L_x_31) ;  /* 0x0000000000048947 */ /* 0x000fea0003800000 */
[----:B------:R-:W-:Y:S01]  /*35d0*/  BPT.TRAP 0x1 ;  /* 0x000000040000795c */ /* 0x000fe20000300000 */
.L_x_31:
[----:B------:R-:W-:-:S13]  /*35e0*/  ISETP.NE.AND P0, PT, R22, RZ, PT ;  /* 0x000000ff1600720c */ /* 0x000fda0003f05270 */
[----:B------:R-:W-:-:S05]  /*35f0*/  VOTEU.ANY UP0, P0 ;  /* 0x00000000003f7886 */ /* 0x000fca0000000100 */
[----:B------:R-:W-:-:S06]  /*3600*/  @UP0 UIADD3 UR4, UR44, UR42, URZ ;  /* 0x0000002a2c040290 */ /* 0x000fcc000fffe03f */
[----:B------:R-:W-:Y:S02]  /*3610*/  IMAD.U32 R4, RZ, RZ, UR4 ;  /* 0x00000004ff047e24 */ /* 0x000fe4000f8e00ff */
[----:B------:R-:W-:Y:S02]  /*3620*/  IMAD.U32 R3, RZ, RZ, UR4 ;  /* 0x00000004ff037e24 */ /* 0x000fe4000f8e00ff */
[----:B------:R-:W-:-:S05]  /*3630*/  @P0 IMAD.WIDE.U32 R4, R4, -0x33333333, RZ ;  /* 0xcccccccd04040825 */ /* 0x000fca00078e00ff */
[----:B------:R-:W-:-:S05]  /*3640*/  @P0 SHF.R.U32.HI R0, RZ, 0x2, R5 ;  /* 0x00000002ff000819 */ /* 0x000fca0000011605 */
[----:B------:R-:W-:-:S04]  /*3650*/  @P0 IMAD R0, R0, -0x5, R3 ;  /* 0xfffffffb00000824 */ /* 0x000fc800078e0203 */
[----:B------:R-:W-:-:S04]  /*3660*/  @P0 IMAD R0, R0, 0x8, R6 ;  /* 0x0000000800000824 */ /* 0x000fc800078e0206 */
[----:B------:R-:W-:-:S05]  /*3670*/  @P0 VIADD R0, R0, 0x28 ;  /* 0x0000002800000836 */ /* 0x000fca0000000000 */
[----:B------:R-:W-:-:S04]  /*3680*/  @P0 PRMT R0, R19, 0x654, R0 ;  /* 0x0000065413000816 */ /* 0x000fc80000000000 */
[----:B------:R0:W-:Y:S01]  /*3690*/  @P0 SYNCS.ARRIVE.TRANS64.RED.A1T0 RZ, [R0+URZ], RZ ;  /* 0x000000ff00ff09a7 */ /* 0x0001e2000810043f */
[----:B------:R-:W-:-:S13]  /*36a0*/  ISETP.GT.U32.AND P0, PT, R18, 0x1, PT ;  /* 0x000000011200780c */ /* 0x000fda0003f04070 */
[----:B0-----:R-:W-:Y:S05]  /*36b0*/  @P0 BRA `(.L_x_30) ;  /* 0x0000000000040947 */ /* 0x001fea0003800000 */
[----:B------:R-:W-:Y:S01]  /*36c0*/  BPT.TRAP 0x1 ;  /* 0x000000040000795c */ /* 0x000fe20000300000 */
.L_x_30:
[----:B------:R-:W-:Y:S01]  /*36d0*/  IMAD.SHL.U32 R103, R103, 0x40, RZ ;  /* 0x0000004067677824 */ /* 0x000fe200078e00ff */
[----:B------:R-:W-:Y:S01]  /*36e0*/  UIADD3 UR42, UR43, UR42, URZ ;  /* 0x0000002a2b2a7290 */ /* 0x000fe2000fffe03f */
[----:B------:R-:W-:Y:S01]  /*36f0*/  SHF.R.S32.HI R9, RZ, 0x1f, R23 ;  /* 0x0000001fff097819 */ /* 0x000fe20000011417 */
[----:B------:R-:W-:Y:S01]  /*3700*/  UISETP.GE.U32.AND UP1, UPT, UR43, 0x5, UPT ;  /* 0x000000052b00788c */ /* 0x000fe2000bf26070 */
[----:B------:R-:W-:Y:S01]  /*3710*/  IMAD.SHL.U32 R3, R113, 0x100, RZ ;  /* 0x0000010071037824 */ /* 0x000fe200078e00ff */
[----:B------:R-:W-:Y:S01]  /*3720*/  ULDC UR7, c[0x0][0x288] ;  /* 0x0000a20000077ab9 */ /* 0x000fe20000000800 */
[C---:B------:R-:W-:Y:S01]  /*3730*/  LOP3.LUT R10, R103.reuse, 0x6, R98, 0xf8, !PT ;  /* 0x00000006670a7812 */ /* 0x040fe200078ef862 */
[----:B------:R-:W-:Y:S01]  /*3740*/  UISETP.GT.U32.AND UP0, UPT, UR42, 0x4, UPT ;  /* 0x000000042a00788c */ /* 0x000fe2000bf04070 */
[----:B------:R-:W-:Y:S01]  /*3750*/  ISETP.GE.AND P0, PT, R103, UR7, PT ;  /* 0x0000000767007c0c */ /* 0x000fe2000bf06270 */
[----:B------:R-:W-:Y:S01]  /*3760*/  ULDC.64 UR4, c[0x0][0x5d0] ;  /* 0x0001740000047ab9 */ /* 0x000fe20000000a00 */
[--C-:B------:R-:W-:Y:S01]  /*3770*/  SHF.R.S32.HI R11, RZ, 0x1f, R10.reuse ;  /* 0x0000001fff0b7819 */ /* 0x100fe2000001140a */
[----:B------:R-:W-:Y:S01]  /*3780*/  ULDC UR10, c[0x0][0x284] ;  /* 0x0000a100000a7ab9 */ /* 0x000fe20000000800 */
[----:B------:R-:W-:Y:S01]  /*3790*/  IMAD R0, R9, UR4, RZ ;  /* 0x0000000409007c24 */ /* 0x000fe2000f8e02ff */
[----:B------:R-:W-:Y:S01]  /*37a0*/  UISETP.LT.U32.AND UP0, UPT, UR43, 0x5, UP0 ;  /* 0x000000052b00788c */ /* 0x000fe20008701070 */
[----:B------:R-:W-:Y:S01]  /*37b0*/  ISETP.GE.OR P0, PT, R3, UR10, P0 ;  /* 0x0000000a03007c0c */ /* 0x000fe20008706670 */
[----:B------:R-:W-:Y:S01]  /*37c0*/  IMAD.WIDE.U32 R4, R23, UR4, R10 ;  /* 0x0000000417047c25 */ /* 0x000fe2000f8e000a */
[----:B------:R-:W-:Y:S01]  /*37d0*/  ULDC.64 UR8, c[0x0][0x5c8] ;  /* 0x0001720000087ab9 */ /* 0x000fe20000000a00 */
[----:B------:R-:W-:-:S02]  /*37e0*/  USEL UR6, URZ, 0x1, !UP0 ;  /* 0x000000013f067887 */ /* 0x000fc4000c000000 */
[----:B------:R-:W-:Y:S01]  /*37f0*/  IMAD R7, R23, UR5, R0 ;  /* 0x0000000517077c24 */ /* 0x000fe2000f8e0200 */
[----:B------:R-:W-:Y:S01]  /*3800*/  @UP1 UIMAD.WIDE.U32 UR4, UR42, -0x33333333, URZ ;  /* 0xcccccccd2a0418a5 */ /* 0x000fe2000f8e003f */
[----:B------:R-:W-:Y:S01]  /*3810*/  IMAD.WIDE R112, R113, 0x100, R88 ;  /* 0x0000010071707825 */ /* 0x000fe200078e0258 */
[----:B------:R-:W-:Y:S02]  /*3820*/  ULOP3.LUT UR36, UR36, UR6, URZ, 0x3c, !UPT ;  /* 0x0000000624247292 */ /* 0x000fe4000f8e3c3f */
[----:B------:R-:W-:Y:S01]  /*3830*/  @UP1 USHF.R.U32.HI UR4, URZ, 0x2, UR5 ;  /* 0x000000023f041899 */ /* 0x000fe20008011605 */
[----:B------:R-:W-:Y:S02]  /*3840*/  IMAD.IADD R5, R5, 0x1, R7 ;  /* 0x0000000105057824 */ /* 0x000fe400078e0207 */
[----:B------:R-:W-:Y:S01]  /*3850*/  IMAD R7, R113, UR8, RZ ;  /* 0x0000000871077c24 */ /* 0x000fe2000f8e02ff */
[----:B------:R-:W-:Y:S01]  /*3860*/  @UP1 ULOP3.LUT UR36, UR36, 0x1, UR4, 0x78, !UPT ;  /* 0x0000000124241892 */ /* 0x000fe2000f8e7804 */
[----:B------:R-:W-:-:S04]  /*3870*/  IMAD.WIDE.U32 R114, R112, UR8, R4 ;  /* 0x0000000870727c25 */ /* 0x000fc8000f8e0004 */
[----:B------:R-:W-:Y:S02]  /*3880*/  IMAD R7, R112, UR9, R7 ;  /* 0x0000000970077c24 */ /* 0x000fe4000f8e0207 */
[----:B------:R-:W-:Y:S01]  /*3890*/  IMAD.MOV.U32 R0, RZ, RZ, -0x1 ;  /* 0xffffffffff007424 */ /* 0x000fe200078e00ff */
[----:B------:R-:W-:Y:S06]  /*38a0*/  @P0 BRA `(.L_x_32) ;  /* 0x0000004800240947 */ /* 0x000fec0003800000 */
[----:B-----5:R-:W-:Y:S01]  /*38b0*/  FSETP.NEU.AND P1, PT, R91, RZ, PT ;  /* 0x000000ff5b00720b */ /* 0x020fe20003f2d000 */
[----:B------:R-:W-:Y:S01]  /*38c0*/  IMAD.IADD R4, R97, 0x1, -R103 ;  /* 0x0000000161047824 */ /* 0x000fe200078e0a67 */
[----:B------:R-:W-:Y:S01]  /*38d0*/  BSSY B0, `(.L_x_32) ;  /* 0x0000486000007945 */ /* 0x000fe20003800000 */
[----:B------:R-:W-:Y:S02]  /*38e0*/  IMAD.IADD R3, R102, 0x1, -R3 ;  /* 0x0000000166037824 */ /* 0x000fe400078e0a03 */
[----:B------:R-:W-:Y:S01]  /*38f0*/  IMAD.IADD R21, R115, 0x1, R7 ;  /* 0x0000000173157824 */ /* 0x000fe200078e0207 */
[----:B------:R-:W-:-:S04]  /*3900*/  ISETP.GT.AND P6, PT, R4, RZ, PT ;  /* 0x000000ff0400720c */ /* 0x000fc80003fc4270 */
[----:B------:R-:W-:-:S03]  /*3910*/  ISETP.GT.AND P0, PT, R3, RZ, P6 ;  /* 0x000000ff0300720c */ /* 0x000fc60003704270 */
[----:B------:R-:W-:Y:S10]  /*3920*/  @!P1 BRA `(.L_x_33) ;  /* 0x00000030008c9947 */ /* 0x000ff40003800000 */
[----:B------:R-:W0:Y:S01]  /*3930*/  LDC.64 R14, c[0x0][0x5b8] ;  /* 0x00016e00ff0e7b82 */ /* 0x000e220000000a00 */
[----:B------:R-:W-:-:S07]  /*3940*/  ULDC.64 UR4, c[0x0][0x5c0] ;  /* 0x0001700000047ab9 */ /* 0x000fce0000000a00 */
[----:B------:R-:W1:Y:S08]  /*3950*/  LDC.64 R108, c[0x0][0x5b0] ;  /* 0x00016c00ff6c7b82 */ /* 0x000e700000000a00 */
[----:B------:R-:W2:Y:S01]  /*3960*/  LDC.64 R12, c[0x0][0x5a8] ;  /* 0x00016a00ff0c7b82 */ /* 0x000ea20000000a00 */
[-C--:B0-----:R-:W-:Y:S02]  /*3970*/  IMAD R6, R9, R14.reuse, RZ ;  /* 0x0000000e09067224 */ /* 0x081fe400078e02ff */
[----:B------:R-:W-:-:S04]  /*3980*/  IMAD.WIDE.U32 R106, R23, R14, R10 ;  /* 0x0000000e176a7225 */ /* 0x000fc800078e000a */
[----:B------:R-:W-:Y:S02]  /*3990*/  IMAD R125, R23, R15, R6 ;  /* 0x0000000f177d7224 */ /* 0x000fe400078e0206 */
[-C--:B-1----:R-:W-:Y:S02]  /*39a0*/  IMAD R5, R113, R108.reuse, RZ ;  /* 0x0000006c71057224 */ /* 0x082fe400078e02ff */
[----:B------:R-:W-:Y:S02]  /*39b0*/  IMAD.IADD R105, R107, 0x1, R125 ;  /* 0x000000016b697824 */ /* 0x000fe400078e027d */
[----:B------:R-:W-:Y:S02]  /*39c0*/  IMAD.MOV.U32 R104, RZ, RZ, R106 ;  /* 0x000000ffff687224 */ /* 0x000fe400078e006a */
[C---:B------:R-:W-:Y:S02]  /*39d0*/  IMAD R103, R112.reuse, R109, R5 ;  /* 0x0000006d70677224 */ /* 0x040fe400078e0205 */
[----:B------:R-:W-:-:S04]  /*39e0*/  IMAD.WIDE.U32 R6, R112, R108, R104 ;  /* 0x0000006c70067225 */ /* 0x000fc800078e0068 */
[----:B------:R-:W-:Y:S01]  /*39f0*/  IMAD.IADD R5, R7, 0x1, R103 ;  /* 0x0000000107057824 */ /* 0x000fe200078e0267 */
[----:B--2---:R-:W-:-:S04]  /*3a00*/  LEA R8, P1, R6, R12, 0x2 ;  /* 0x0000000c06087211 */ /* 0x004fc800078210ff */
[----:B------:R-:W-:-:S05]  /*3a10*/  LEA.HI.X R9, R6, R13, R5, 0x2, P1 ;  /* 0x0000000d06097211 */ /* 0x000fca00008f1405 */
[----:B------:R-:W2:Y:S01]  /*3a20*/  @P0 LDG.E.LTC128B R5, desc[UR40][R8.64] ;  /* 0x0000002808050981 */ /* 0x000ea2000c1e1920 */
[----:B------:R-:W-:Y:S01]  /*3a30*/  LEA R20, P1, R114, UR4, 0x2 ;  /* 0x0000000472147c11 */ /* 0x000fe2000f8210ff */
[-C--:B------:R-:W-:Y:S01]  /*3a40*/  IMAD.WIDE.U32 R6, R112, R108.reuse, R10 ;  /* 0x0000006c70067225 */ /* 0x080fe200078e000a */
[----:B------:R-:W-:Y:S01]  /*3a50*/  ISETP.GT.AND P4, PT, R4, 0x1, PT ;  /* 0x000000010400780c */ /* 0x000fe20003f84270 */
[----:B------:R-:W-:Y:S01]  /*3a60*/  BSSY B1, `(.L_x_34) ;  /* 0x0000013000017945 */ /* 0x000fe20003800000 */
[----:B------:R-:W-:Y:S01]  /*3a70*/  LEA.HI.X R21, R114, UR5, R21, 0x2, P1 ;  /* 0x0000000572157c11 */ /* 0x000fe200088f1415 */
[----:B------:R-:W-:Y:S01]  /*3a80*/  IMAD.IADD R7, R103, 0x1, R7 ;  /* 0x0000000167077824 */ /* 0x000fe200078e0207 */
[----:B------:R-:W-:Y:S01]  /*3a90*/  ISETP.GT.AND P1, PT, R3, RZ, P4 ;  /* 0x000000ff0300720c */ /* 0x000fe20002724270 */
[C---:B------:R-:W-:Y:S01]  /*3aa0*/  IMAD.SHL.U32 R114, R108.reuse, 0x8, RZ ;  /* 0x000000086c727824 */ /* 0x040fe200078e00ff */
[----:B------:R-:W-:Y:S02]  /*3ab0*/  SHF.L.U64.HI R115, R108, 0x3, R109 ;  /* 0x000000036c737819 */ /* 0x000fe4000001026d */
[----:B------:R-:W-:Y:S01]  /*3ac0*/  P2R R119, PR, RZ, 0x10 ;  /* 0x00000010ff777803 */ /* 0x000fe20000000000 */
[----:B------:R-:W-:Y:S01]  /*3ad0*/  IMAD.WIDE.U32 R116, R112, R108, R114 ;  /* 0x0000006c70747225 */ /* 0x000fe200078e0072 */
[----:B--2---:R-:W-:-:S05]  /*3ae0*/  LOP3.LUT R110, R5, 0xffffe000, RZ, 0xc0, !PT ;  /* 0xffffe000056e7812 */ /* 0x004fca00078ec0ff */
[----:B------:R-:W-:Y:S01]  /*3af0*/  FMUL R15, R110, R91 ;  /* 0x0000005b6e0f7220 */ /* 0x000fe20000400000 */
[----:B------:R-:W-:-:S04]  /*3b00*/  IMAD.WIDE.U32 R110, R23, R14, R6 ;  /* 0x0000000e176e7225 */ /* 0x000fc800078e0006 */
[----:B------:R-:W-:Y:S01]  /*3b10*/  FFMA R15, R56, R90, R15 ;  /* 0x0000005a380f7223 */ /* 0x000fe2000000000f */
[----:B------:R-:W-:Y:S01]  /*3b20*/  IMAD.IADD R7, R125, 0x1, R111 ;  /* 0x000000017d077824 */ /* 0x000fe200078e026f */
[----:B------:R-:W-:-:S03]  /*3b30*/  LEA R6, P2, R110, R12, 0x2 ;  /* 0x0000000c6e067211 */ /* 0x000fc600078410ff */
[----:B------:R-:W-:Y:S02]  /*3b40*/  F2FP.TF32.F32.PACK_B R15, R15 ;  /* 0x0000000fff0f723e */ /* 0x000fe400024050ff */
[----:B------:R-:W-:-:S03]  /*3b50*/  LEA.HI.X R7, R110, R13, R7, 0x2, P2 ;  /* 0x0000000d6e077211 */ /* 0x000fc600010f1407 */
[----:B------:R0:W-:Y:S01]  /*3b60*/  @P0 STG.E desc[UR40][R20.64], R15 ;  /* 0x0000000f14000986 */ /* 0x0001e2000c101928 */
[----:B------:R-:W-:Y:S05]  /*3b70*/  @!P1 BRA `(.L_x_35) ;  /* 0x0000000000049947 */ /* 0x000fea0003800000 */
[----:B------:R1:W5:Y:S02]  /*3b80*/  LDG.E.LTC128B R5, desc[UR40][R6.64+0x4] ;  /* 0x0000042806057981 */ /* 0x000364000c1e1920 */
.L_x_35:
[----:B------:R-:W-:Y:S05]  /*3b90*/  BSYNC B1 ;  /* 0x0000000000017941 */ /* 0x000fea0003800000 */
.L_x_34:
[----:B-----5:R-:W-:Y:S01]  /*3ba0*/  LOP3.LUT R8, R5, 0xffffe000, RZ, 0xc0, !PT ;  /* 0xffffe00005087812 */ /* 0x020fe200078ec0ff */
[----:B0-----:R-:W-:Y:S01]  /*3bb0*/  IMAD.IADD R15, R103, 0x1, R117 ;  /* 0x00000001670f7824 */ /* 0x001fe200078e0275 */
[----:B------:R-:W-:Y:S01]  /*3bc0*/  IADD3 R9, P2, R106, R116, RZ ;  /* 0x000000746a097210 */ /* 0x000fe20007f5e0ff */
[----:B------:R-:W-:Y:S01]  /*3bd0*/  IMAD.MOV.U32 R103, RZ, RZ, R5 ;  /* 0x000000ffff677224 */ /* 0x000fe200078e0005 */
[----:B------:R-:W-:Y:S01]  /*3be0*/  ISETP.GT.AND P0, PT, R3, 0x8, P6 ;  /* 0x000000080300780c */ /* 0x000fe20003704270 */
[----:B------:R-:W-:Y:S02]  /*3bf0*/  FMUL R8, R8, R91 ;  /* 0x0000005b08087220 */ /* 0x000fe40000400000 */
[----:B------:R-:W-:Y:S02]  /*3c00*/  IMAD.X R56, R15, 0x1, R105, P2 ;  /* 0x000000010f387824 */ /* 0x000fe400010e0669 */
[----:B------:R-:W-:Y:S01]  /*3c10*/  FFMA R57, R57, R90, R8 ;  /* 0x0000005a39397223 */ /* 0x000fe20000000008 */
[----:B------:R-:W-:-:S04]  /*3c20*/  LEA R8, P2, R9, R12, 0x2 ;  /* 0x0000000c09087211 */ /* 0x000fc800078410ff */
[----:B------:R-:W-:Y:S02]  /*3c30*/  F2FP.TF32.F32.PACK_B R57, R57 ;  /* 0x00000039ff39723e */ /* 0x000fe400024050ff */
[----:B------:R-:W-:-:S03]  /*3c40*/  LEA.HI.X R9, R9, R13, R56, 0x2, P2 ;  /* 0x0000000d09097211 */ /* 0x000fc600010f1438 */
[----:B------:R0:W-:Y:S04]  /*3c50*/  @P1 STG.E desc[UR40][R20.64+0x4], R57 ;  /* 0x0000043914001986 */ /* 0x0001e8000c101928 */
[----:B------:R-:W2:Y:S01]  /*3c60*/  @P0 LDG.E.LTC128B R103, desc[UR40][R8.64] ;  /* 0x0000002808670981 */ /* 0x000ea2000c1e1920 */
[----:B------:R-:W-:Y:S01]  /*3c70*/  IADD3 R116, P1, R10, R116, RZ ;  /* 0x000000740a747210 */ /* 0x000fe20007f3e0ff */
[C---:B------:R-:W-:Y:S01]  /*3c80*/  IMAD.SHL.U32 R121, R92.reuse, 0x4, RZ ;  /* 0x000000045c797824 */ /* 0x040fe200078e00ff */
[----:B------:R-:W-:Y:S01]  /*3c90*/  SHF.L.U64.HI R123, R92, 0x2, R95 ;  /* 0x000000025c7b7819 */ /* 0x000fe2000001025f */
[----:B------:R-:W-:Y:S02]  /*3ca0*/  BSSY B1, `(.L_x_36) ;  /* 0x0000010000017945 */ /* 0x000fe40003800000 */
[----:B------:R-:W-:Y:S01]  /*3cb0*/  IMAD.X R117, R11, 0x1, R15, P1 ;  /* 0x000000010b757824 */ /* 0x000fe200008e060f */
[----:B------:R-:W-:-:S02]  /*3cc0*/  IADD3 R110, P2, R121, R20, RZ ;  /* 0x00000014796e7210 */ /* 0x000fc40007f5e0ff */
[----:B------:R-:W-:Y:S01]  /*3cd0*/  ISETP.GT.AND P1, PT, R3, 0x8, P4 ;  /* 0x000000080300780c */ /* 0x000fe20002724270 */
[----:B------:R-:W-:-:S04]  /*3ce0*/  IMAD.WIDE.U32 R116, R23, R14, R116 ;  /* 0x0000000e17747225 */ /* 0x000fc800078e0074 */
[----:B------:R-:W-:Y:S01]  /*3cf0*/  IMAD.X R111, R123, 0x1, R21, P2 ;  /* 0x000000017b6f7824 */ /* 0x000fe200010e0615 */
[----:B--2---:R-:W-:-:S05]  /*3d00*/  LOP3.LUT R56, R103, 0xffffe000, RZ, 0xc0, !PT ;  /* 0xffffe00067387812 */ /* 0x004fca00078ec0ff */
[----:B------:R-:W-:Y:S01]  /*3d10*/  FMUL R5, R56, R91 ;  /* 0x0000005b38057220 */ /* 0x000fe20000400000 */
[----:B------:R-:W-:-:S03]  /*3d20*/  LEA R56, P3, R116, R12, 0x2 ;  /* 0x0000000c74387211 */ /* 0x000fc600078610ff */
[----:B------:R-:W-:Y:S01]  /*3d30*/  FFMA R15, R58, R90, R5 ;  /* 0x0000005a3a0f7223 */ /* 0x000fe20000000005 */
[----:B------:R-:W-:-:S04]  /*3d40*/  IMAD.IADD R5, R125, 0x1, R117 ;  /* 0x000000017d057824 */ /* 0x000fc800078e0275 */
[----:B------:R-:W-:Y:S02]  /*3d50*/  F2FP.TF32.F32.PACK_B R15, R15 ;  /* 0x0000000fff0f723e */ /* 0x000fe400024050ff */
[----:B0-----:R-:W-:-:S03]  /*3d60*/  LEA.HI.X R57, R116, R13, R5, 0x2, P3 ;  /* 0x0000000d74397211 */ /* 0x001fc600018f1405 */
[----:B------:R0:W-:Y:S01]  /*3d70*/  @P0 STG.E desc[UR40][R110.64], R15 ;  /* 0x0000000f6e000986 */ /* 0x0001e2000c101928 */
[----:B------:R-:W-:Y:S05]  /*3d80*/  @!P1 BRA `(.L_x_37) ;  /* 0x0000000000049947 */ /* 0x000fea0003800000 */
[----:B------:R2:W5:Y:S02]  /*3d90*/  LDG.E.LTC128B R103, desc[UR40][R56.64+0x4] ;  /* 0x0000042838677981 */ /* 0x000564000c1e1920 */
.L_x_37:
[----:B------:R-:W-:Y:S05]  /*3da0*/  BSYNC B1 ;  /* 0x0000000000017941 */ /* 0x000fea0003800000 */
.L_x_36:
[----:B-----5:R-:W-:Y:S01]  /*3db0*/  LOP3.LUT R8, R103, 0xffffe000, RZ, 0xc0, !PT ;  /* 0xffffe00067087812 */ /* 0x020fe200078ec0ff */
[----:B------:R-:W-:Y:S01]  /*3dc0*/  BSSY B1, `(.L_x_38) ;  /* 0x000000b000017945 */ /* 0x000fe20003800000 */
[----:B------:R-:W-:Y:S01]  /*3dd0*/  ISETP.GT.AND P4, PT, R4, 0x8, PT ;  /* 0x000000080400780c */ /* 0x000fe20003f84270 */
[----:B0-----:R-:W-:Y:S02]  /*3de0*/  IMAD.SHL.U32 R15, R93, 0x4, RZ ;  /* 0x000000045d0f7824 */ /* 0x001fe400078e00ff */
[----:B------:R-:W-:Y:S01]  /*3df0*/  FMUL R8, R8, R91 ;  /* 0x0000005b08087220 */ /* 0x000fe20000400000 */
[----:B------:R-:W-:Y:S02]  /*3e00*/  ISETP.GT.AND P0, PT, R3, RZ, P4 ;  /* 0x000000ff0300720c */ /* 0x000fe40002704270 */
[----:B------:R-:W-:Y:S01]  /*3e10*/  P2R R116, PR, RZ, 0x10 ;  /* 0x00000010ff747803 */ /* 0x000fe20000000000 */
[----:B------:R-:W-:-:S05]  /*3e20*/  FFMA R59, R59, R90, R8 ;  /* 0x0000005a3b3b7223 */ /* 0x000fca0000000008 */
[----:B------:R-:W-:-:S05]  /*3e30*/  F2FP.TF32.F32.PACK_B R59, R59 ;  /* 0x0000003bff3b723e */ /* 0x000fca00024050ff */
[----:B------:R0:W-:Y:S01]  /*3e40*/  @P1 STG.E desc[UR40][R110.64+0x4], R59 ;  /* 0x0000043b6e001986 */ /* 0x0001e2000c101928 */
[----:B------:R-:W-:Y:S05]  /*3e50*/  @!P0 BRA `(.L_x_39) ;  /* 0x0000000000048947 */ /* 0x000fea0003800000 */
[----:B------:R3:W5:Y:S02]  /*3e60*/  LDG.E.LTC128B R103, desc[UR40][R6.64+0x20] ;  /* 0x0000202806677981 */ /* 0x000764000c1e1920 */
.L_x_39:
[----:B------:R-:W-:Y:S05]  /*3e70*/  BSYNC B1 ;  /* 0x0000000000017941 */ /* 0x000fea0003800000 */
.L_x_38:
[----:B-----5:R-:W-:Y:S01]  /*3e80*/  LOP3.LUT R58, R103, 0xffffe000, RZ, 0xc0, !PT ;  /* 0xffffe000673a7812 */ /* 0x020fe200078ec0ff */
[----:B------:R-:W-:Y:S01]  /*3e90*/  BSSY B1, `(.L_x_40) ;  /* 0x000000d000017945 */ /* 0x000fe20003800000 */
[----:B------:R-:W-:Y:S02]  /*3ea0*/  SHF.L.U64.HI R5, R93, 0x2, R94 ;  /* 0x000000025d057819 */ /* 0x000fe4000001025e */
[----:B------:R-:W-:Y:S01]  /*3eb0*/  IADD3 R8, P1, P2, R15, R20, R121 ;  /* 0x000000140f087210 */ /* 0x000fe20007a3e079 */
[----:B0-----:R-:W-:Y:S01]  /*3ec0*/  FMUL R59, R58, R91 ;  /* 0x0000005b3a3b7220 */ /* 0x001fe20000400000 */
[----:B------:R-:W-:Y:S02]  /*3ed0*/  ISETP.GT.AND P3, PT, R4, 0x9, PT ;  /* 0x000000090400780c */ /* 0x000fe40003f64270 */
[----:B------:R-:W-:Y:S01]  /*3ee0*/  IADD3.X R9, R5, R21, R123, P1, P2 ;  /* 0x0000001505097210 */ /* 0x000fe20000fe447b */
[----:B------:R-:W-:Y:S01]  /*3ef0*/  FFMA R59, R60, R90, R59 ;  /* 0x0000005a3c3b7223 */ /* 0x000fe2000000003b */
[----:B------:R-:W-:-:S02]  /*3f00*/  ISETP.GT.AND P1, PT, R3, RZ, P3 ;  /* 0x000000ff0300720c */ /* 0x000fc40001f24270 */
[----:B------:R-:W-:Y:S02]  /*3f10*/  P2R R117, PR, RZ, 0x8 ;  /* 0x00000008ff757803 */ /* 0x000fe40000000000 */
[----:B------:R-:W-:-:S05]  /*3f20*/  F2FP.TF32.F32.PACK_B R59, R59 ;  /* 0x0000003bff3b723e */ /* 0x000fca00024050ff */
[----:B------:R0:W-:Y:S04]  /*3f30*/  @P0 STG.E desc[UR40][R20.64+0x20], R59 ;  /* 0x0000203b14000986 */ /* 0x0001e8000c101928 */
[----:B------:R-:W-:Y:S05]  /*3f40*/  @!P1 BRA `(.L_x_41) ;  /* 0x0000000000049947 */ /* 0x000fea0003800000 */
[----:B------:R4:W5:Y:S02]  /*3f50*/  LDG.E.LTC128B R103, desc[UR40][R6.64+0x24] ;  /* 0x0000242806677981 */ /* 0x000964000c1e1920 */
.L_x_41:
[----:B------:R-:W-:Y:S05]  /*3f60*/  BSYNC B1 ;  /* 0x0000000000017941 */ /* 0x000fea0003800000 */
.L_x_40:
[----:B-----5:R-:W-:Y:S01]  /*3f70*/  LOP3.LUT R58, R103, 0xffffe000, RZ, 0xc0, !PT ;  /* 0xffffe000673a7812 */ /* 0x020fe200078ec0ff */
[----:B------:R-:W-:Y:S01]  /*3f80*/  BSSY B1, `(.L_x_42) ;  /* 0x0000008000017945 */ /* 0x000fe20003800000 */
[----:B------:R-:W-:-:S03]  /*3f90*/  ISETP.GT.AND P0, PT, R3, 0x8, P4 ;  /* 0x000000080300780c */ /* 0x000fc60002704270 */
[----:B------:R-:W-:-:S04]  /*3fa0*/  FMUL R58, R58, R91 ;  /* 0x0000005b3a3a7220 */ /* 0x000fc80000400000 */
[----:B------:R-:W-:-:S05]  /*3fb0*/  FFMA R61, R61, R90, R58 ;  /* 0x0000005a3d3d7223 */ /* 0x000fca000000003a */
[----:B------:R-:W-:-:S05]  /*3fc0*/  F2FP.TF32.F32.PACK_B R61, R61 ;  /* 0x0000003dff3d723e */ /* 0x000fca00024050ff */
[----:B------:R0:W-:Y:S01]  /*3fd0*/  @P1 STG.E desc[UR40][R20.64+0x24], R61 ;  /* 0x0000243d14001986 */ /* 0x0001e2000c101928 */
[----:B------:R-:W-:Y:S05]  /*3fe0*/  @!P0 BRA `(.L_x_43) ;  /* 0x0000000000048947 */ /* 0x000fea0003800000 */
[----:B------:R0:W5:Y:S02]  /*3ff0*/  LDG.E.LTC128B R103, desc[UR40][R56.64+0x20] ;  /* 0x0000202838677981 */ /* 0x000164000c1e1920 */
.L_x_43:
[----:B------:R-:W-:Y:S05]  /*4000*/  BSYNC B1 ;  /* 0x0000000000017941 */ /* 0x000fea0003800000 */
.L_x_42:
[----:B-----5:R-:W-:Y:S01]  /*4010*/  LOP3.LUT R58, R103, 0xffffe000, RZ, 0xc0, !PT ;  /* 0xffffe000673a7812 */ /* 0x020fe200078ec0ff */
[----:B------:R-:W-:Y:S01]  /*4020*/  BSSY B1, `(.L_x_44) ;  /* 0x0000008000017945 */ /* 0x000fe20003800000 */
[----:B------:R-:W-:-:S03]  /*4030*/  ISETP.GT.AND P1, PT, R3, 0x8, P3 ;  /* 0x000000080300780c */ /* 0x000fc60001f24270 */
[----:B0-----:R-:W-:-:S04]  /*4040*/  FMUL R59, R58, R91 ;  /* 0x0000005b3a3b7220 */ /* 0x001fc80000400000 */
[----:B------:R-:W-:-:S05]  /*4050*/  FFMA R59, R62, R90, R59 ;  /* 0x0000005a3e3b7223 */ /* 0x000fca000000003b */
[----:B------:R-:W-:-:S05]  /*4060*/  F2FP.TF32.F32.PACK_B R59, R59 ;  /* 0x0000003bff3b723e */ /* 0x000fca00024050ff */
[----:B------:R0:W-:Y:S01]  /*4070*/  @P0 STG.E desc[UR40][R110.64+0x20], R59 ;  /* 0x0000203b6e000986 */ /* 0x0001e2000c101928 */
[----:B------:R-:W-:Y:S05]  /*4080*/  @!P1 BRA `(.L_x_45) ;  /* 0x0000000000049947 */ /* 0x000fea0003800000 */
[----:B------:R0:W5:Y:S02]  /*4090*/  LDG.E.LTC128B R103, desc[UR40][R56.64+0x24] ;  /* 0x0000242838677981 */ /* 0x000164000c1e1920 */
.L_x_45:
[----:B------:R-:W-:Y:S05]  /*40a0*/  BSYNC B1 ;  /* 0x0000000000017941 */ /* 0x000fea0003800000 */
.L_x_44:
[----:B-----5:R-:W-:Y:S01]  /*40b0*/  LOP3.LUT R58, R103, 0xffffe000, RZ, 0xc0, !PT ;  /* 0xffffe000673a7812 */ /* 0x020fe200078ec0ff */
[----:B------:R-:W-:Y:S01]  /*40c0*/  BSSY B1, `(.L_x_46) ;  /* 0x000000c000017945 */ /* 0x000fe20003800000 */
[----:B------:R-:W-:Y:S02]  /*40d0*/  IADD3 R121, P0, R112, 0x80, RZ ;  /* 0x0000008070797810 */ /* 0x000fe40007f1e0ff */
[----:B------:R-:W-:Y:S01]  /*40e0*/  ISETP.GT.AND P2, PT, R4, 0x10, PT ;  /* 0x000000100400780c */ /* 0x000fe20003f44270 */
[----:B------:R-:W-:Y:S02]  /*40f0*/  FMUL R58, R58, R91 ;  /* 0x0000005b3a3a7220 */ /* 0x000fe40000400000 */
[----:B------:R-:W-:Y:S01]  /*4100*/  IMAD.X R113, RZ, RZ, R113, P0 ;  /* 0x000000ffff717224 */ /* 0x000fe200000e0671 */
[----:B------:R-:W-:Y:S01]  /*4110*/  ISETP.GT.AND P0, PT, R3, RZ, P2 ;  /* 0x000000ff0300720c */ /* 0x000fe20001704270 */
[----:B------:R-:W-:Y:S01]  /*4120*/  FFMA R63, R63, R90, R58 ;  /* 0x0000005a3f3f7223 */ /* 0x000fe2000000003a */
[----:B------:R-:W-:-:S04]  /*4130*/  P2R R112, PR, RZ, 0x4 ;  /* 0x00000004ff707803 */ /* 0x000fc80000000000 */
[----:B------:R-:W-:-:S05]  /*4140*/  F2FP.TF32.F32.PACK_B R63, R63 ;  /* 0x0000003fff3f723e */ /* 0x000fca00024050ff */
[----:B------:R0:W-:Y:S02]  /*4150*/  @P1 STG.E desc[UR40][R110.64+0x24], R63 ;  /* 0x0000243f6e001986 */ /* 0x0001e4000c101928 */
[----:B------:R-:W-:Y:S05]  /*4160*/  @!P0 BRA `(.L_x_47) ;  /* 0x0000000000048947 */ /* 0x000fea0003800000 */
[----:B------:R0:W5:Y:S02]  /*4170*/  LDG.E.LTC128B R103, desc[UR40][R6.64+0x40] ;  /* 0x0000402806677981 */ /* 0x000164000c1e1920 */
.L_x_47:
[----:B------:R-:W-:Y:S05]  /*4180*/  BSYNC B1 ;  /* 0x0000000000017941 */ /* 0x000fea0003800000 */
.L_x_46:
[----:B-----5:R-:W-:Y:S01]  /*4190*/  LOP3.LUT R58, R103, 0xffffe000, RZ, 0xc0, !PT ;  /* 0xffffe000673a7812 */ /* 0x020fe200078ec0ff */
[-C--:B------:R-:W-:Y:S01]  /*41a0*/  IMAD R60, R113, R108.reuse, RZ ;  /* 0x0000006c713c7224 */ /* 0x080fe200078e02ff */
[----:B------:R-:W-:Y:S01]  /*41b0*/  ISETP.GT.AND P1, PT, R4, 0x11, PT ;  /* 0x000000110400780c */ /* 0x000fe20003f24270 */
[----:B------:R-:W-:Y:S02]  /*41c0*/  BSSY B1, `(.L_x_48) ;  /* 0x0000020000017945 */ /* 0x000fe40003800000 */
[----:B0-----:R-:W-:Y:S01]  /*41d0*/  FMUL R59, R58, R91 ;  /* 0x0000005b3a3b7220 */ /* 0x001fe20000400000 */
[C---:B------:R-:W-:Y:S02]  /*41e0*/  IMAD R107, R121.reuse, R109, R60 ;  /* 0x0000006d796b7224 */ /* 0x040fe400078e023c */
[----:B------:R-:W-:-:S04]  /*41f0*/  IMAD.WIDE.U32 R60, R121, R108, R10 ;  /* 0x0000006c793c7225 */ /* 0x000fc800078e000a */
[----:B------:R-:W-:Y:S01]  /*4200*/  FFMA R113, R64, R90, R59 ;  /* 0x0000005a40717223 */ /* 0x000fe2000000003b */
[----:B------:R-:W-:-:S04]  /*4210*/  IMAD.IADD R61, R107, 0x1, R61 ;  /* 0x000000016b3d7824 */ /* 0x000fc800078e023d */
[----:B------:R-:W-:Y:S01]  /*4220*/  F2FP.TF32.F32.PACK_B R113, R113 ;  /* 0x00000071ff71723e */ /* 0x000fe200024050ff */
[----:B------:R-:W-:-:S04]  /*4230*/  IMAD.WIDE.U32 R58, R121, R108, R104 ;  /* 0x0000006c793a7225 */ /* 0x000fc800078e0068 */
[----:B------:R0:W-:Y:S01]  /*4240*/  @P0 STG.E desc[UR40][R20.64+0x40], R113 ;  /* 0x0000407114000986 */ /* 0x0001e2000c101928 */
[----:B------:R-:W-:Y:S01]  /*4250*/  IMAD.WIDE.U32 R62, R23, R14, R60 ;  /* 0x0000000e173e7225 */ /* 0x000fe200078e003c */
[----:B------:R-:W-:-:S03]  /*4260*/  LEA R60, P0, R58, R12, 0x2 ;  /* 0x0000000c3a3c7211 */ /* 0x000fc600078010ff */
[----:B------:R-:W-:Y:S02]  /*4270*/  IMAD.IADD R59, R59, 0x1, R107 ;  /* 0x000000013b3b7824 */ /* 0x000fe400078e026b */
[----:B------:R-:W-:-:S03]  /*4280*/  IMAD.WIDE.U32 R108, R121, R108, R114 ;  /* 0x0000006c796c7225 */ /* 0x000fc600078e0072 */
[----:B------:R-:W-:Y:S01]  /*4290*/  LEA.HI.X R61, R58, R13, R59, 0x2, P0 ;  /* 0x0000000d3a3d7211 */ /* 0x000fe200000f143b */
[----:B------:R-:W-:Y:S01]  /*42a0*/  IMAD.IADD R59, R125, 0x1, R63 ;  /* 0x000000017d3b7824 */ /* 0x000fe200078e023f */
[----:B------:R-:W-:Y:S01]  /*42b0*/  LEA R58, P0, R62, R12, 0x2 ;  /* 0x0000000c3e3a7211 */ /* 0x000fe200078010ff */
[----:B------:R-:W-:-:S03]  /*42c0*/  IMAD.IADD R107, R107, 0x1, R109 ;  /* 0x000000016b6b7824 */ /* 0x000fc600078e026d */
[----:B------:R-:W-:Y:S02]  /*42d0*/  LEA.HI.X R59, R62, R13, R59, 0x2, P0 ;  /* 0x0000000d3e3b7211 */ /* 0x000fe400000f143b */
[----:B------:R-:W-:-:S05]  /*42e0*/  IADD3 R106, P0, R106, R108, RZ ;  /* 0x0000006c6a6a7210 */ /* 0x000fca0007f1e0ff */
[----:B------:R-:W-:Y:S01]  /*42f0*/  IMAD.X R104, R107, 0x1, R105, P0 ;  /* 0x000000016b687824 */ /* 0x000fe200000e0669 */
[----:B------:R-:W-:-:S05]  /*4300*/  IADD3 R62, P0, R10, R108, RZ ;  /* 0x0000006c0a3e7210 */ /* 0x000fca0007f1e0ff */
[----:B------:R-:W-:Y:S01]  /*4310*/  IMAD.X R63, R11, 0x1, R107, P0 ;  /* 0x000000010b3f7824 */ /* 0x000fe200000e066b */
[----:B------:R-:W-:Y:S01]  /*4320*/  LEA R10, P0, R106, R12, 0x2 ;  /* 0x0000000c6a0a7211 */ /* 0x000fe200078010ff */
[----:B------:R-:W-:-:S03]  /*4330*/  IMAD.WIDE.U32 R62, R23, R14, R62 ;  /* 0x0000000e173e7225 */ /* 0x000fc600078e003e */
[----:B------:R-:W-:Y:S02]  /*4340*/  LEA.HI.X R11, R106, R13, R104, 0x2, P0 ;  /* 0x0000000d6a0b7211 */ /* 0x000fe400000f1468 */
[----:B------:R-:W-:Y:S01]  /*4350*/  P2R R104, PR, RZ, 0x2 ;  /* 0x00000002ff687803 */ /* 0x000fe20000000000 */
[----:B------:R-:W-:Y:S01]  /*4360*/  IMAD.IADD R14, R125, 0x1, R63 ;  /* 0x000000017d0e7824 */ /* 0x000fe200078e023f */
[----:B------:R-:W-:-:S04]  /*4370*/  LEA R12, P0, R62, R12, 0x2 ;  /* 0x0000000c3e0c7211 */ /* 0x000fc800078010ff */
[----:B------:R-:W-:Y:S02]  /*4380*/  LEA.HI.X R13, R62, R13, R14, 0x2, P0 ;  /* 0x0000000d3e0d7211 */ /* 0x000fe400000f140e */
[----:B------:R-:W-:-:S13]  /*4390*/  ISETP.GT.AND P0, PT, R3, RZ, P1 ;  /* 0x000000ff0300720c */ /* 0x000fda0000f04270 */
[----:B0-----:R-:W-:Y:S05]  /*43a0*/  @!P0 BRA `(.L_x_49) ;  /* 0x0000000000048947 */ /* 0x001fea0003800000 */
[----:B------:R0:W5:Y:S02]  /*43b0*/  LDG.E.LTC128B R103, desc[UR40][R6.64+0x44] ;  /* 0x0000442806677981 */ /* 0x000164000c1e1920 */
.L_x_49:
[----:B------:R-:W-:Y:S05]  /*43c0*/  BSYNC B1 ;  /* 0x0000000000017941 */ /* 0x000fea0003800000 */
.L_x_48:
[----:B-----5:R-:W-:Y:S01]  /*43d0*/  LOP3.LUT R14, R103, 0xffffe000, RZ, 0xc0, !PT ;  /* 0xffffe000670e7812 */ /* 0x020fe200078ec0ff */
[----:B------:R-:W-:Y:S04]  /*43e0*/  BSSY B1, `(.L_x_50) ;  /* 0x0000008000017945 */ /* 0x000fe80003800000 */
[----:B------:R-:W-:-:S04]  /*43f0*/  FMUL R14, R14, R91 ;  /* 0x0000005b0e0e7220 */ /* 0x000fc80000400000 */
[----:B------:R-:W-:-:S05]  /*4400*/  FFMA R65, R65, R90, R14 ;  /* 0x0000005a41417223 */ /* 0x000fca000000000e */
[----:B------:R-:W-:-:S05]  /*4410*/  F2FP.TF32.F32.PACK_B R65, R65 ;  /* 0x00000041ff41723e */ /* 0x000fca00024050ff */
[----:B------:R0:W-:Y:S01]  /*4420*/  @P0 STG.E desc[UR40][R20.64+0x44], R65 ;  /* 0x0000444114000986 */ /* 0x0001e2000c101928 */
[----:B------:R-:W-:-:S13]  /*4430*/  ISETP.GT.AND P0, PT, R3, 0x8, P2 ;  /* 0x000000080300780c */ /* 0x000fda0001704270 */
[----:B0-----:R-:W-:Y:S05]  /*4440*/  @!P0 BRA `(.L_x_51) ;  /* 0x0000000000048947 */ /* 0x001fea0003800000 */
[----:B------:R0:W5:Y:S02]  /*4450*/  LDG.E.LTC128B R103, desc[UR40][R56.64+0x40] ;  /* 0x0000402838677981 */ /* 0x000164000c1e1920 */
.L_x_51:
[----:B------:R-:W-:Y:S05]  /*4460*/  BSYNC B1 ;  /* 0x0000000000017941 */ /* 0x000fea0003800000 */
.L_x_50:
        /* <DEDUP_REMOVED lines=9> */
.L_x_53:
[----:B------:R-:W-:Y:S05]  /*4500*/  BSYNC B1 ;  /* 0x0000000000017941 */ /* 0x000fea0003800000 */
.L_x_52:
[----:B-----5:R-:W-:Y:S01]  /*4510*/  LOP3.LUT R14, R103, 0xffffe000, RZ, 0xc0, !PT ;  /* 0xffffe000670e7812 */ /* 0x020fe200078ec0ff */
[----:B------:R-:W-:Y:S01]  /*4520*/  BSSY B1, `(.L_x_54) ;  /* 0x000000a000017945 */ /* 0x000fe20003800000 */
[----:B------:R-:W-:-:S03]  /*4530*/  ISETP.GT.AND P2, PT, R4, 0x18, PT ;  /* 0x000000180400780c */ /* 0x000fc60003f44270 */
[----:B------:R-:W-:Y:S01]  /*4540*/  FMUL R14, R14, R91 ;  /* 0x0000005b0e0e7220 */ /* 0x000fe20000400000 */
[----:B------:R-:W-:-:S03]  /*4550*/  P2R R66, PR, RZ, 0x4 ;  /* 0x00000004ff427803 */ /* 0x000fc60000000000 */
[----:B------:R-:W-:-:S05]  /*4560*/  FFMA R67, R67, R90, R14 ;  /* 0x0000005a43437223 */ /* 0x000fca000000000e */
[----:B------:R-:W-:-:S05]  /*4570*/  F2FP.TF32.F32.PACK_B R67, R67 ;  /* 0x00000043ff43723e */ /* 0x000fca00024050ff */
[----:B------:R0:W-:Y:S01]  /*4580*/  @P0 STG.E desc[UR40][R110.64+0x44], R67 ;  /* 0x000044436e000986 */ /* 0x0001e2000c101928 */
[----:B------:R-:W-:-:S13]  /*4590*/  ISETP.GT.AND P0, PT, R3, RZ, P2 ;  /* 0x000000ff0300720c */ /* 0x000fda0001704270 */
[----:B0-----:R-:W-:Y:S05]  /*45a0*/  @!P0 BRA `(.L_x_55) ;  /* 0x0000000000048947 */ /* 0x001fea0003800000 */
[----:B------:R0:W5:Y:S02]  /*45b0*/  LDG.E.LTC128B R103, desc[UR40][R6.64+0x60] ;  /* 0x0000602806677981 */ /* 0x000164000c1e1920 */
.L_x_55:
[----:B------:R-:W-:Y:S05]  /*45c0*/  BSYNC B1 ;  /* 0x0000000000017941 */ /* 0x000fea0003800000 */
.L_x_54:
        /* <DEDUP_REMOVED lines=11> */
.L_x_57:
[----:B------:R-:W-:Y:S05]  /*4680*/  BSYNC B1 ;  /* 0x0000000000017941 */ /* 0x000fea0003800000 */
.L_x_56:
        /* <DEDUP_REMOVED lines=9> */
.L_x_59:
[----:B------:R-:W-:Y:S05]  /*4720*/  BSYNC B1 ;  /* 0x0000000000017941 */ /* 0x000fea0003800000 */
.L_x_58:
        /* <DEDUP_REMOVED lines=9> */
.L_x_61:
[----:B------:R-:W-:Y:S05]  /*47c0*/  BSYNC B1 ;  /* 0x0000000000017941 */ /* 0x000fea0003800000 */
.L_x_60:
        /* <DEDUP_REMOVED lines=11> */
.L_x_63:
[----:B------:R-:W-:Y:S05]  /*4880*/  BSYNC B1 ;  /* 0x0000000000017941 */ /* 0x000fea0003800000 */
.L_x_62:
        /* <DEDUP_REMOVED lines=11> */
.L_x_65:
[----:B------:R-:W-:Y:S05]  /*4940*/  BSYNC B1 ;  /* 0x0000000000017941 */ /* 0x000fea0003800000 */
.L_x_64:
        /* <DEDUP_REMOVED lines=9> */
.L_x_67:
[----:B------:R-:W-:Y:S05]  /*49e0*/  BSYNC B1 ;  /* 0x0000000000017941 */ /* 0x000fea0003800000 */
.L_x_66:
        /* <DEDUP_REMOVED lines=9> */
.L_x_69:
[----:B------:R-:W-:Y:S05]  /*4a80*/  BSYNC B1 ;  /* 0x0000000000017941 */ /* 0x000fea0003800000 */
.L_x_68:
        /* <DEDUP_REMOVED lines=11> */
.L_x_71:
[----:B------:R-:W-:Y:S05]  /*4b40*/  BSYNC B1 ;  /* 0x0000000000017941 */ /* 0x000fea0003800000 */
.L_x_70:
        /* <DEDUP_REMOVED lines=11> */
.L_x_73:
[----:B------:R-:W-:Y:S05]  /*4c00*/  BSYNC B1 ;  /* 0x0000000000017941 */ /* 0x000fea0003800000 */
.L_x_72:
        /* <DEDUP_REMOVED lines=9> */
.L_x_75:
[----:B------:R-:W-:Y:S05]  /*4ca0*/  BSYNC B1 ;  /* 0x0000000000017941 */ /* 0x000fea0003800000 */
.L_x_74:
        /* <DEDUP_REMOVED lines=9> */
.L_x_77:
[----:B------:R-:W-:Y:S05]  /*4d40*/  BSYNC B1 ;  /* 0x0000000000017941 */ /* 0x000fea0003800000 */
.L_x_76:
[----:B-----5:R-:W-:Y:S01]  /*4d50*/  LOP3.LUT R14, R103, 0xffffe000, RZ, 0xc0, !PT ;  /* 0xffffe000670e7812 */ /* 0x020fe200078ec0ff */
[----:B------:R-:W-:Y:S01]  /*4d60*/  BSSY B1, `(.L_x_78) ;  /* 0x0000009000017945 */ /* 0x000fe20003800000 */
[----:B------:R-:W-:-:S03]  /*4d70*/  ISETP.GT.AND P3, PT, R4, 0x30, PT ;  /* 0x000000300400780c */ /* 0x000fc60003f64270 */
[----:B------:R-:W-:-:S04]  /*4d80*/  FMUL R14, R14, R91 ;  /* 0x0000005b0e0e7220 */ /* 0x000fc80000400000 */
[----:B------:R-:W-:-:S05]  /*4d90*/  FFMA R79, R79, R90, R14 ;  /* 0x0000005a4f4f7223 */ /* 0x000fca000000000e */
[----:B------:R-:W-:-:S05]  /*4da0*/  F2FP.TF32.F32.PACK_B R79, R79 ;  /* 0x0000004fff4f723e */ /* 0x000fca00024050ff */
[----:B------:R0:W-:Y:S01]  /*4db0*/  @P0 STG.E desc[UR40][R110.64+0xa4], R79 ;  /* 0x0000a44f6e000986 */ /* 0x0001e2000c101928 */
[----:B------:R-:W-:-:S13]  /*4dc0*/  ISETP.GT.AND P0, PT, R3, RZ, P3 ;  /* 0x000000ff0300720c */ /* 0x000fda0001f04270 */
[----:B0-----:R-:W-:Y:S05]  /*4dd0*/  @!P0 BRA `(.L_x_79) ;  /* 0x0000000000048947 */ /* 0x001fea0003800000 */
[----:B------:R0:W5:Y:S02]  /*4de0*/  LDG.E.LTC128B R103, desc[UR40][R6.64+0xc0] ;  /* 0x0000c02806677981 */ /* 0x000164000c1e1920 */
.L_x_79:
[----:B------:R-:W-:Y:S05]  /*4df0*/  BSYNC B1 ;  /* 0x0000000000017941 */ /* 0x000fea0003800000 */
.L_x_78:
        /* <DEDUP_REMOVED lines=10> */
.L_x_81:
[----:B------:R-:W-:Y:S05]  /*4ea0*/  BSYNC B1 ;  /* 0x0000000000017941 */ /* 0x000fea0003800000 */
.L_x_80:
        /* <DEDUP_REMOVED lines=9> */
.L_x_83:
[----:B------:R-:W-:Y:S05]  /*4f40*/  BSYNC B1 ;  /* 0x0000000000017941 */ /* 0x000fea0003800000 */
.L_x_82:
        /* <DEDUP_REMOVED lines=9> */
.L_x_85:
[----:B------:R-:W-:Y:S05]  /*4fe0*/  BSYNC B1 ;  /* 0x0000000000017941 */ /* 0x000fea0003800000 */
.L_x_84:
        /* <DEDUP_REMOVED lines=10> */
.L_x_87:
[----:B------:R-:W-:Y:S05]  /*5090*/  BSYNC B1 ;  /* 0x0000000000017941 */ /* 0x000fea0003800000 */
.L_x_86:
[----:B-----5:R-:W-:Y:S01]  /*50a0*/  LOP3.LUT R14, R103, 0xffffe000, RZ, 0xc0, !PT ;  /* 0xffffe000670e7812 */ /* 0x020fe200078ec0ff */
[----:B------:R-:W-:Y:S04]  /*50b0*/  BSSY B1, `(.L_x_88) ;  /* 0x000000f000017945 */ /* 0x000fe80003800000 */
[----:B------:R-:W-:-:S04]  /*50c0*/  FMUL R23, R14, R91 ;  /* 0x0000005b0e177220 */ /* 0x000fc80000400000 */
[----:B------:R-:W-:-:S05]  /*50d0*/  FFMA R23, R84, R90, R23 ;  /* 0x0000005a54177223 */ /* 0x000fca0000000017 */
[----:B------:R-:W-:-:S05]  /*50e0*/  F2FP.TF32.F32.PACK_B R23, R23 ;  /* 0x00000017ff17723e */ /* 0x000fca00024050ff */
[----:B------:R0:W-:Y:S01]  /*50f0*/  @P0 STG.E desc[UR40][R20.64+0xe0], R23 ;  /* 0x0000e01714000986 */ /* 0x0001e2000c101928 */
[----:B------:R-:W-:-:S05]  /*5100*/  IADD3 R62, P0, R15, R110, RZ ;  /* 0x0000006e0f3e7210 */ /* 0x000fca0007f1e0ff */
[----:B------:R-:W-:Y:S01]  /*5110*/  IMAD.X R63, R5, 0x1, R111, P0 ;  /* 0x00000001053f7824 */ /* 0x000fe200000e066f */
[----:B------:R-:W-:-:S05]  /*5120*/  IADD3 R64, P0, R15, R110, RZ ;  /* 0x0000006e0f407210 */ /* 0x000fca0007f1e0ff */
[----:B------:R-:W-:Y:S01]  /*5130*/  IMAD.X R65, R5, 0x1, R111, P0 ;  /* 0x0000000105417824 */ /* 0x000fe200000e066f */
[----:B------:R-:W-:-:S05]  /*5140*/  IADD3 R14, P0, R15, R20, RZ ;  /* 0x000000140f0e7210 */ /* 0x000fca0007f1e0ff */
[----:B------:R-:W-:Y:S01]  /*5150*/  IMAD.X R15, R5, 0x1, R21, P0 ;  /* 0x00000001050f7824 */ /* 0x000fe200000e0615 */
[----:B------:R-:W-:-:S04]  /*5160*/  ISETP.GT.AND P0, PT, R4, 0x39, PT ;  /* 0x000000390400780c */ /* 0x000fc80003f04270 */
[----:B------:R-:W-:-:S13]  /*5170*/  ISETP.GT.AND P4, PT, R3, RZ, P0 ;  /* 0x000000ff0300720c */ /* 0x000fda0000784270 */
[----:B0-----:R-:W-:Y:S05]  /*5180*/  @!P4 BRA `(.L_x_89) ;  /* 0x000000000004c947 */ /* 0x001fea0003800000 */
[----:B------:R0:W5:Y:S02]  /*5190*/  LDG.E.LTC128B R103, desc[UR40][R6.64+0xe4] ;  /* 0x0000e42806677981 */ /* 0x000164000c1e1920 */
.L_x_89:
[----:B------:R-:W-:Y:S05]  /*51a0*/  BSYNC B1 ;  /* 0x0000000000017941 */ /* 0x000fea0003800000 */
.L_x_88:
        /* <DEDUP_REMOVED lines=9> */
.L_x_91:
[----:B------:R-:W-:Y:S05]  /*5240*/  BSYNC B1 ;  /* 0x0000000000017941 */ /* 0x000fea0003800000 */
.L_x_90:
        /* <DEDUP_REMOVED lines=9> */
.L_x_93:
[----:B------:R-:W-:Y:S05]  /*52e0*/  BSYNC B1 ;  /* 0x0000000000017941 */ /* 0x000fea0003800000 */
.L_x_92:
[----:B-----5:R-:W-:-:S05]  /*52f0*/  LOP3.LUT R4, R103, 0xffffe000, RZ, 0xc0, !PT ;  /* 0xffffe00067047812 */ /* 0x020fca00078ec0ff */
[----:B------:R-:W-:-:S04]  /*5300*/  FMUL R4, R4, R91 ;  /* 0x0000005b04047220 */ /* 0x000fc80000400000 */
[----:B------:R-:W-:-:S05]  /*5310*/  FFMA R87, R87, R90, R4 ;  /* 0x0000005a57577223 */ /* 0x000fca0000000004 */
[----:B------:R-:W-:-:S05]  /*5320*/  F2FP.TF32.F32.PACK_B R87, R87 ;  /* 0x00000057ff57723e */ /* 0x000fca00024050ff */
[----:B------:R0:W-:Y:S01]  /*5330*/  @P4 STG.E desc[UR40][R110.64+0xe4], R87 ;  /* 0x0000e4576e004986 */ /* 0x0001e2000c101928 */
[----:B------:R-:W-:-:S13]  /*5340*/  ISETP.GT.AND P4, PT, R3, 0x80, P6 ;  /* 0x000000800300780c */ /* 0x000fda0003784270 */
[----:B------:R-:W2:Y:S01]  /*5350*/  @P4 LDG.E.LTC128B R103, desc[UR40][R60.64] ;  /* 0x000000283c674981 */ /* 0x000ea2000c1e1920 */
[----:B------:R-:W-:Y:S01]  /*5360*/  BSSY B1, `(.L_x_94) ;  /* 0x000000a000017945 */ /* 0x000fe20003800000 */
[----:B--2---:R-:W-:-:S05]  /*5370*/  LOP3.LUT R4, R103, 0xffffe000, RZ, 0xc0, !PT ;  /* 0xffffe00067047812 */ /* 0x004fca00078ec0ff */
[----:B------:R-:W-:-:S04]  /*5380*/  FMUL R5, R4, R91 ;  /* 0x0000005b04057220 */ /* 0x000fc80000400000 */
[----:B------:R-:W-:-:S05]  /*5390*/  FFMA R5, R24, R90, R5 ;  /* 0x0000005a18057223 */ /* 0x000fca0000000005 */
[----:B------:R-:W-:-:S05]  /*53a0*/  F2FP.TF32.F32.PACK_B R5, R5 ;  /* 0x00000005ff05723e */ /* 0x000fca00024050ff */
[----:B------:R0:W-:Y:S01]  /*53b0*/  @P4 STG.E desc[UR40][R14.64], R5 ;  /* 0x000000050e004986 */ /* 0x0001e2000c101928 */
[----:B------:R-:W-:-:S04]  /*53c0*/  ISETP.NE.AND P4, PT, R119, RZ, PT ;  /* 0x000000ff7700720c */ /* 0x000fc80003f85270 */
[----:B------:R-:W-:-:S13]  /*53d0*/  ISETP.GT.AND P4, PT, R3, 0x80, P4 ;  /* 0x000000800300780c */ /* 0x000fda0002784270 */
[----:B0-----:R-:W-:Y:S05]  /*53e0*/  @!P4 BRA `(.L_x_95) ;  /* 0x000000000004c947 */ /* 0x001fea0003800000 */
[----:B------:R0:W5:Y:S02]  /*53f0*/  LDG.E.LTC128B R103, desc[UR40][R58.64+0x4] ;  /* 0x000004283a677981 */ /* 0x000164000c1e1920 */
.L_x_95:
[----:B------:R-:W-:Y:S05]  /*5400*/  BSYNC B1 ;  /* 0x0000000000017941 */ /* 0x000fea0003800000 */
.L_x_94:
[----:B-----5:R-:W-:Y:S01]  /*5410*/  LOP3.LUT R4, R103, 0xffffe000, RZ, 0xc0, !PT ;  /* 0xffffe00067047812 */ /* 0x020fe200078ec0ff */
[----:B------:R-:W-:Y:S01]  /*5420*/  @P4 IMAD.MOV.U32 R5, RZ, RZ, R15 ;  /* 0x000000ffff054224 */ /* 0x000fe200078e000f */
[----:B------:R-:W-:Y:S01]  /*5430*/  ISETP.GT.AND P6, PT, R3, 0x88, P6 ;  /* 0x000000880300780c */ /* 0x000fe200037c4270 */
[----:B------:R-:W-:Y:S02]  /*5440*/  BSSY B1, `(.L_x_96) ;  /* 0x0000008000017945 */ /* 0x000fe40003800000 */
[----:B------:R-:W-:-:S04]  /*5450*/  FMUL R4, R4, R91 ;  /* 0x0000005b04047220 */ /* 0x000fc80000400000 */
[----:B------:R-:W-:Y:S01]  /*5460*/  FFMA R25, R25, R90, R4 ;  /* 0x0000005a19197223 */ /* 0x000fe20000000004 */
[----:B------:R-:W-:-:S04]  /*5470*/  @P4 IMAD.MOV.U32 R4, RZ, RZ, R14 ;  /* 0x000000ffff044224 */ /* 0x000fc800078e000e */
[----:B------:R-:W-:-:S05]  /*5480*/  F2FP.TF32.F32.PACK_B R25, R25 ;  /* 0x00000019ff19723e */ /* 0x000fca00024050ff */
[----:B------:R2:W-:Y:S01]  /*5490*/  @P4 STG.E desc[UR40][R4.64+0x4], R25 ;  /* 0x0000041904004986 */ /* 0x0005e2000c101928 */
[----:B------:R-:W-:Y:S05]  /*54a0*/  @!P6 BRA `(.L_x_97) ;  /* 0x000000000004e947 */ /* 0x000fea0003800000 */
[----:B------:R0:W5:Y:S02]  /*54b0*/  LDG.E.LTC128B R103, desc[UR40][R10.64] ;  /* 0x000000280a677981 */ /* 0x000164000c1e1920 */
.L_x_97:
[----:B------:R-:W-:Y:S05]  /*54c0*/  BSYNC B1 ;  /* 0x0000000000017941 */ /* 0x000fea0003800000 */
.L_x_96:
[----:B--2--5:R-:W-:Y:S01]  /*54d0*/  LOP3.LUT R4, R103, 0xffffe000, RZ, 0xc0, !PT ;  /* 0xffffe00067047812 */ /* 0x024fe200078ec0ff */
[----:B------:R-:W-:Y:S01]  /*54e0*/  BSSY B1, `(.L_x_98) ;  /* 0x0000009000017945 */ /* 0x000fe20003800000 */
[----:B------:R-:W-:-:S03]  /*54f0*/  ISETP.NE.AND P4, PT, R119, RZ, PT ;  /* 0x000000ff7700720c */ /* 0x000fc60003f85270 */
[----:B------:R-:W-:Y:S01]  /*5500*/  FMUL R5, R4, R91 ;  /* 0x0000005b04057220 */ /* 0x000fe20000400000 */
[----:B------:R-:W-:-:S03]  /*5510*/  ISETP.GT.AND P4, PT, R3, 0x88, P4 ;  /* 0x000000880300780c */ /* 0x000fc60002784270 */
[----:B------:R-:W-:-:S05]  /*5520*/  FFMA R5, R26, R90, R5 ;  /* 0x0000005a1a057223 */ /* 0x000fca0000000005 */
[----:B------:R-:W-:-:S05]  /*5530*/  F2FP.TF32.F32.PACK_B R5, R5 ;  /* 0x00000005ff05723e */ /* 0x000fca00024050ff */
[----:B------:R2:W-:Y:S01]  /*5540*/  @P6 STG.E desc[UR40][R62.64], R5 ;  /* 0x000000053e006986 */ /* 0x0005e2000c101928 */
[----:B------:R-:W-:Y:S05]  /*5550*/  @!P4 BRA `(.L_x_99) ;  /* 0x000000000004c947 */ /* 0x000fea0003800000 */
[----:B------:R0:W5:Y:S02]  /*5560*/  LDG.E.LTC128B R103, desc[UR40][R12.64+0x4] ;  /* 0x000004280c677981 */ /* 0x000164000c1e1920 */
.L_x_99:
[----:B------:R-:W-:Y:S05]  /*5570*/  BSYNC B1 ;  /* 0x0000000000017941 */ /* 0x000fea0003800000 */
.L_x_98:
[----:B-----5:R-:W-:Y:S01]  /*5580*/  LOP3.LUT R4, R103, 0xffffe000, RZ, 0xc0, !PT ;  /* 0xffffe00067047812 */ /* 0x020fe200078ec0ff */
[----:B------:R-:W-:Y:S01]  /*5590*/  BSSY B1, `(.L_x_100) ;  /* 0x0000009000017945 */ /* 0x000fe20003800000 */
[----:B------:R-:W-:-:S03]  /*55a0*/  ISETP.NE.AND P6, PT, R116, RZ, PT ;  /* 0x000000ff7400720c */ /* 0x000fc60003fc5270 */
[----:B------:R-:W-:-:S04]  /*55b0*/  FMUL R4, R4, R91 ;  /* 0x0000005b04047220 */ /* 0x000fc80000400000 */
[----:B------:R-:W-:-:S05]  /*55c0*/  FFMA R27, R27, R90, R4 ;  /* 0x0000005a1b1b7223 */ /* 0x000fca0000000004 */
[----:B------:R-:W-:-:S05]  /*55d0*/  F2FP.TF32.F32.PACK_B R27, R27 ;  /* 0x0000001bff1b723e */ /* 0x000fca00024050ff */
[----:B------:R0:W-:Y:S01]  /*55e0*/  @P4 STG.E desc[UR40][R64.64+0x4], R27 ;  /* 0x0000041b40004986 */ /* 0x0001e2000c101928 */
[----:B------:R-:W-:-:S13]  /*55f0*/  ISETP.GT.AND P4, PT, R3, 0x80, P6 ;  /* 0x000000800300780c */ /* 0x000fda0003784270 */
[----:B0-----:R-:W-:Y:S05]  /*5600*/  @!P4 BRA `(.L_x_101) ;  /* 0x000000000004c947 */ /* 0x001fea0003800000 */
[----:B------:R0:W5:Y:S02]  /*5610*/  LDG.E.LTC128B R103, desc[UR40][R58.64+0x20] ;  /* 0x000020283a677981 */ /* 0x000164000c1e1920 */
.L_x_101:
[----:B------:R-:W-:Y:S05]  /*5620*/  BSYNC B1 ;  /* 0x0000000000017941 */ /* 0x000fea0003800000 */
.L_x_100:
[----:B-----5:R-:W-:Y:S01]  /*5630*/  LOP3.LUT R4, R103, 0xffffe000, RZ, 0xc0, !PT ;  /* 0xffffe00067047812 */ /* 0x020fe200078ec0ff */
[----:B------:R-:W-:Y:S01]  /*5640*/  BSSY B1, `(.L_x_102) ;  /* 0x000000b000017945 */ /* 0x000fe20003800000 */
[----:B------:R-:W-:-:S03]  /*5650*/  ISETP.NE.AND P6, PT, R117, RZ, PT ;  /* 0x000000ff7500720c */ /* 0x000fc60003fc5270 */
[----:B--2---:R-:W-:Y:S01]  /*5660*/  FMUL R5, R4, R91 ;  /* 0x0000005b04057220 */ /* 0x004fe20000400000 */
[----:B------:R-:W-:-:S03]  /*5670*/  @P4 IMAD.MOV.U32 R4, RZ, RZ, R14 ;  /* 0x000000ffff044224 */ /* 0x000fc600078e000e */
[----:B-1-34-:R-:W-:Y:S01]  /*5680*/  FFMA R7, R28, R90, R5 ;  /* 0x0000005a1c077223 */ /* 0x01afe20000000005 */
[----:B------:R-:W-:-:S04]  /*5690*/  @P4 IMAD.MOV.U32 R5, RZ, RZ, R15 ;  /* 0x000000ffff054224 */ /* 0x000fc800078e000f */
[----:B------:R-:W-:-:S05]  /*56a0*/  F2FP.TF32.F32.PACK_B R7, R7 ;  /* 0x00000007ff07723e */ /* 0x000fca00024050ff */
[----:B------:R1:W-:Y:S01]  /*56b0*/  @P4 STG.E desc[UR40][R4.64+0x20], R7 ;  /* 0x0000200704004986 */ /* 0x0003e2000c101928 */
[----:B------:R-:W-:-:S13]  /*56c0*/  ISETP.GT.AND P4, PT, R3, 0x80, P6 ;  /* 0x000000800300780c */ /* 0x000fda0003784270 */
[----:B-1----:R-:W-:Y:S05]  /*56d0*/  @!P4 BRA `(.L_x_103) ;  /* 0x000000000004c947 */ /* 0x002fea0003800000 */
[----:B------:R1:W5:Y:S02]  /*56e0*/  LDG.E.LTC128B R103, desc[UR40][R58.64+0x24] ;  /* 0x000024283a677981 */ /* 0x000364000c1e1920 */
.L_x_103:
[----:B------:R-:W-:Y:S05]  /*56f0*/  BSYNC B1 ;  /* 0x0000000000017941 */ /* 0x000fea0003800000 */
.L_x_102:
[----:B-----5:R-:W-:Y:S01]  /*5700*/  LOP3.LUT R4, R103, 0xffffe000, RZ, 0xc0, !PT ;  /* 0xffffe00067047812 */ /* 0x020fe200078ec0ff */
[----:B------:R-:W-:Y:S01]  /*5710*/  @P4 IMAD.MOV.U32 R5, RZ, RZ, R15 ;  /* 0x000000ffff054224 */ /* 0x000fe200078e000f */
[----:B------:R-:W-:Y:S03]  /*5720*/  BSSY B1, `(.L_x_104) ;  /* 0x000000a000017945 */ /* 0x000fe60003800000 */
[----:B------:R-:W-:-:S04]  /*5730*/  FMUL R4, R4, R91 ;  /* 0x0000005b04047220 */ /* 0x000fc80000400000 */
[----:B------:R-:W-:Y:S01]  /*5740*/  FFMA R29, R29, R90, R4 ;  /* 0x0000005a1d1d7223 */ /* 0x000fe20000000004 */
[----:B------:R-:W-:-:S04]  /*5750*/  @P4 IMAD.MOV.U32 R4, RZ, RZ, R14 ;  /* 0x000000ffff044224 */ /* 0x000fc800078e000e */
[----:B------:R-:W-:-:S05]  /*5760*/  F2FP.TF32.F32.PACK_B R29, R29 ;  /* 0x0000001dff1d723e */ /* 0x000fca00024050ff */
[----:B------:R2:W-:Y:S01]  /*5770*/  @P4 STG.E desc[UR40][R4.64+0x24], R29 ;  /* 0x0000241d04004986 */ /* 0x0005e2000c101928 */
[----:B------:R-:W-:-:S04]  /*5780*/  ISETP.NE.AND P4, PT, R116, RZ, PT ;  /* 0x000000ff7400720c */ /* 0x000fc80003f85270 */
[----:B------:R-:W-:-:S13]  /*5790*/  ISETP.GT.AND P4, PT, R3, 0x88, P4 ;  /* 0x000000880300780c */ /* 0x000fda0002784270 */
[----:B--2---:R-:W-:Y:S05]  /*57a0*/  @!P4 BRA `(.L_x_105) ;  /* 0x000000000004c947 */ /* 0x004fea0003800000 */
[----:B------:R2:W5:Y:S02]  /*57b0*/  LDG.E.LTC128B R103, desc[UR40][R12.64+0x20] ;  /* 0x000020280c677981 */ /* 0x000564000c1e1920 */
.L_x_105:
[----:B------:R-:W-:Y:S05]  /*57c0*/  BSYNC B1 ;  /* 0x0000000000017941 */ /* 0x000fea0003800000 */
.L_x_104:
[----:B-----5:R-:W-:Y:S01]  /*57d0*/  LOP3.LUT R4, R103, 0xffffe000, RZ, 0xc0, !PT ;  /* 0xffffe00067047812 */ /* 0x020fe200078ec0ff */
[----:B------:R-:W-:Y:S04]  /*57e0*/  BSSY B1, `(.L_x_106) ;  /* 0x0000008000017945 */ /* 0x000fe80003800000 */
[----:B------:R-:W-:-:S04]  /*57f0*/  FMUL R5, R4, R91 ;  /* 0x0000005b04057220 */ /* 0x000fc80000400000 */
[----:B------:R-:W-:-:S05]  /*5800*/  FFMA R5, R30, R90, R5 ;  /* 0x0000005a1e057223 */ /* 0x000fca0000000005 */
[----:B------:R-:W-:-:S05]  /*5810*/  F2FP.TF32.F32.PACK_B R5, R5 ;  /* 0x00000005ff05723e */ /* 0x000fca00024050ff */
[----:B------:R3:W-:Y:S01]  /*5820*/  @P4 STG.E desc[UR40][R8.64+0x20], R5 ;  /* 0x0000200508004986 */ /* 0x0007e2000c101928 */
[----:B------:R-:W-:-:S13]  /*5830*/  ISETP.GT.AND P4, PT, R3, 0x88, P6 ;  /* 0x000000880300780c */ /* 0x000fda0003784270 */
[----:B---3--:R-:W-:Y:S05]  /*5840*/  @!P4 BRA `(.L_x_107) ;  /* 0x000000000004c947 */ /* 0x008fea0003800000 */
[----:B------:R3:W5:Y:S02]  /*5850*/  LDG.E.LTC128B R103, desc[UR40][R12.64+0x24] ;  /* 0x000024280c677981 */ /* 0x000764000c1e1920 */
.L_x_107:
[----:B------:R-:W-:Y:S05]  /*5860*/  BSYNC B1 ;  /* 0x0000000000017941 */ /* 0x000fea0003800000 */
.L_x_106:
[----:B-----5:R-:W-:Y:S01]  /*5870*/  LOP3.LUT R4, R103, 0xffffe000, RZ, 0xc0, !PT ;  /* 0xffffe00067047812 */ /* 0x020fe200078ec0ff */
[----:B------:R-:W-:Y:S01]  /*5880*/  @P4 IMAD.MOV.U32 R5, RZ, RZ, R9 ;  /* 0x000000ffff054224 */ /* 0x000fe200078e0009 */
[----:B------:R-:W-:Y:S01]  /*5890*/  ISETP.NE.AND P6, PT, R112, RZ, PT ;  /* 0x000000ff7000720c */ /* 0x000fe20003fc5270 */
[----:B------:R-:W-:Y:S02]  /*58a0*/  BSSY B1, `(.L_x_108) ;  /* 0x0000009000017945 */ /* 0x000fe40003800000 */
[----:B------:R-:W-:-:S04]  /*58b0*/  FMUL R4, R4, R91 ;  /* 0x0000005b04047220 */ /* 0x000fc80000400000 */
[----:B------:R-:W-:Y:S01]  /*58c0*/  FFMA R31, R31, R90, R4 ;  /* 0x0000005a1f1f7223 */ /* 0x000fe20000000004 */
[----:B------:R-:W-:-:S04]  /*58d0*/  @P4 IMAD.MOV.U32 R4, RZ, RZ, R8 ;  /* 0x000000ffff044224 */ /* 0x000fc800078e0008 */
[----:B------:R-:W-:-:S05]  /*58e0*/  F2FP.TF32.F32.PACK_B R31, R31 ;  /* 0x0000001fff1f723e */ /* 0x000fca00024050ff */
[----:B------:R4:W-:Y:S01]  /*58f0*/  @P4 STG.E desc[UR40][R4.64+0x24], R31 ;  /* 0x0000241f04004986 */ /* 0x0009e2000c101928 */
[----:B------:R-:W-:-:S13]  /*5900*/  ISETP.GT.AND P4, PT, R3, 0x80, P6 ;  /* 0x000000800300780c */ /* 0x000fda0003784270 */
[----:B----4-:R-:W-:Y:S05]  /*5910*/  @!P4 BRA `(.L_x_109) ;  /* 0x000000000004c947 */ /* 0x010fea0003800000 */
[----:B------:R4:W5:Y:S02]  /*5920*/  LDG.E.LTC128B R103, desc[UR40][R58.64+0x40] ;  /* 0x000040283a677981 */ /* 0x000964000c1e1920 */
.L_x_109:
[----:B------:R-:W-:Y:S05]  /*5930*/  BSYNC B1 ;  /* 0x0000000000017941 */ /* 0x000fea0003800000 */
.L_x_108:
[----:B-----5:R-:W-:Y:S01]  /*5940*/  LOP3.LUT R4, R103, 0xffffe000, RZ, 0xc0, !PT ;  /* 0xffffe00067047812 */ /* 0x020fe200078ec0ff */
[----:B------:R-:W-:Y:S01]  /*5950*/  BSSY B1, `(.L_x_110) ;  /* 0x000000b000017945 */ /* 0x000fe20003800000 */
[----:B------:R-:W-:-:S03]  /*5960*/  ISETP.NE.AND P6, PT, R104, RZ, PT ;  /* 0x000000ff6800720c */ /* 0x000fc60003fc5270 */
[----:B------:R-:W-:Y:S01]  /*5970*/  FMUL R5, R4, R91 ;  /* 0x0000005b04057220 */ /* 0x000fe20000400000 */
[----:B------:R-:W-:-:S03]  /*5980*/  @P4 IMAD.MOV.U32 R4, RZ, RZ, R14 ;  /* 0x000000ffff044224 */ /* 0x000fc600078e000e */
[----:B------:R-:W-:Y:S01]  /*5990*/  FFMA R7, R32, R90, R5 ;  /* 0x0000005a20077223 */ /* 0x000fe20000000005 */
[----:B------:R-:W-:-:S04]  /*59a0*/  @P4 IMAD.MOV.U32 R5, RZ, RZ, R15 ;  /* 0x000000ffff054224 */ /* 0x000fc800078e000f */
[----:B------:R-:W-:-:S05]  /*59b0*/  F2FP.TF32.F32.PACK_B R7, R7 ;  /* 0x00000007ff07723e */ /* 0x000fca00024050ff */
[----:B------:R0:W-:Y:S01]  /*59c0*/  @P4 STG.E desc[UR40][R4.64+0x40], R7 ;  /* 0x0000400704004986 */ /* 0x0001e2000c101928 */
[----:B------:R-:W-:-:S13]  /*59d0*/  ISETP.GT.AND P4, PT, R3, 0x80, P6 ;  /* 0x000000800300780c */ /* 0x000fda0003784270 */
[----:B0-----:R-:W-:Y:S05]  /*59e0*/  @!P4 BRA `(.L_x_111) ;  /* 0x000000000004c947 */ /* 0x001fea0003800000 */
[----:B------:R0:W5:Y:S02]  /*59f0*/  LDG.E.LTC128B R103, desc[UR40][R58.64+0x44] ;  /* 0x000044283a677981 */ /* 0x000164000c1e1920 */
.L_x_111:
[----:B------:R-:W-:Y:S05]  /*5a00*/  BSYNC B1 ;  /* 0x0000000000017941 */ /* 0x000fea0003800000 */
.L_x_110:
        /* <DEDUP_REMOVED lines=10> */
[----:B0-----:R-:W-:Y:S05]  /*5ab0*/  @!P4 BRA `(.L_x_113) ;  /* 0x000000000004c947 */ /* 0x001fea0003800000 */
[----:B------:R0:W5:Y:S02]  /*5ac0*/  LDG.E.LTC128B R103, desc[UR40][R12.64+0x40] ;  /* 0x000040280c677981 */ /* 0x000164000c1e1920 */
.L_x_113:
[----:B------:R-:W-:Y:S05]  /*5ad0*/  BSYNC B1 ;  /* 0x0000000000017941 */ /* 0x000fea0003800000 */
.L_x_112:
[----:B-----5:R-:W-:Y:S01]  /*5ae0*/  LOP3.LUT R4, R103, 0xffffe000, RZ, 0xc0, !PT ;  /* 0xffffe00067047812 */ /* 0x020fe200078ec0ff */
[----:B------:R-:W-:Y:S04]  /*5af0*/  BSSY B1, `(.L_x_114) ;  /* 0x000000a000017945 */ /* 0x000fe80003800000 */
        /* <DEDUP_REMOVED lines=9> */
.L_x_115:
[----:B------:R-:W-:Y:S05]  /*5b90*/  BSYNC B1 ;  /* 0x0000000000017941 */ /* 0x000fea0003800000 */
.L_x_114:
        /* <DEDUP_REMOVED lines=10> */
[----:B0-----:R-:W-:Y:S05]  /*5c40*/  @!P4 BRA `(.L_x_117) ;  /* 0x000000000004c947 */ /* 0x001fea0003800000 */
[----:B------:R0:W5:Y:S02]  /*5c50*/  LDG.E.LTC128B R103, desc[UR40][R58.64+0x60] ;  /* 0x000060283a677981 */ /* 0x000164000c1e1920 */
.L_x_117:
[----:B------:R-:W-:Y:S05]  /*5c60*/  BSYNC B1 ;  /* 0x0000000000017941 */ /* 0x000fea0003800000 */
.L_x_116:
        /* <DEDUP_REMOVED lines=12> */
.L_x_119:
[----:B------:R-:W-:Y:S05]  /*5d30*/  BSYNC B1 ;  /* 0x0000000000017941 */ /* 0x000fea0003800000 */
.L_x_118:
        /* <DEDUP_REMOVED lines=12> */
.L_x_121:
[----:B------:R-:W-:Y:S05]  /*5e00*/  BSYNC B1 ;  /* 0x0000000000017941 */ /* 0x000fea0003800000 */
.L_x_120:
        /* <DEDUP_REMOVED lines=11> */
.L_x_123:
[----:B------:R-:W-:Y:S05]  /*5ec0*/  BSYNC B1 ;  /* 0x0000000000017941 */ /* 0x000fea0003800000 */
.L_x_122:
        /* <DEDUP_REMOVED lines=12> */
.L_x_125:
[----:B------:R-:W-:Y:S05]  /*5f90*/  BSYNC B1 ;  /* 0x0000000000017941 */ /* 0x000fea0003800000 */
.L_x_124:
        /* <DEDUP_REMOVED lines=12> */
.L_x_127:
[----:B------:R-:W-:Y:S05]  /*6060*/  BSYNC B1 ;  /* 0x0000000000017941 */ /* 0x000fea0003800000 */
.L_x_126:
        /* <DEDUP_REMOVED lines=12> */
.L_x_129:
[----:B------:R-:W-:Y:S05]  /*6130*/  BSYNC B1 ;  /* 0x0000000000017941 */ /* 0x000fea0003800000 */
.L_x_128:
        /* <DEDUP_REMOVED lines=11> */
.L_x_131:
[----:B------:R-:W-:Y:S05]  /*61f0*/  BSYNC B1 ;  /* 0x0000000000017941 */ /* 0x000fea0003800000 */
.L_x_130:
        /* <DEDUP_REMOVED lines=12> */
.L_x_133:
[----:B------:R-:W-:Y:S05]  /*62c0*/  BSYNC B1 ;  /* 0x0000000000017941 */ /* 0x000fea0003800000 */
.L_x_132:
        /* <DEDUP_REMOVED lines=11> */
.L_x_135:
[----:B------:R-:W-:Y:S05]  /*6380*/  BSYNC B1 ;  /* 0x0000000000017941 */ /* 0x000fea0003800000 */
.L_x_134:
        /* <DEDUP_REMOVED lines=11> */
.L_x_137:
[----:B------:R-:W-:Y:S05]  /*6440*/  BSYNC B1 ;  /* 0x0000000000017941 */ /* 0x000fea0003800000 */
.L_x_136:
[----:B-----5:R-:W-:Y:S01]  /*6450*/  LOP3.LUT R4, R103, 0xffffe000, RZ, 0xc0, !PT ;  /* 0xffffe00067047812 */ /* 0x020fe200078ec0ff */
[----:B------:R-:W-:Y:S01]  /*6460*/  BSSY B1, `(.L_x_138) ;  /* 0x000000a000017945 */ /* 0x000fe20003800000 */
[----:B------:R-:W-:-:S03]  /*6470*/  ISETP.GT.AND P5, PT, R3, 0x88, P5 ;  /* 0x000000880300780c */ /* 0x000fc60002fa4270 */
[----:B------:R-:W-:Y:S01]  /*6480*/  FMUL R5, R4, R91 ;  /* 0x0000005b04057220 */ /* 0x000fe20000400000 */
[----:B------:R-:W-:-:S03]  /*6490*/  @P4 IMAD.MOV.U32 R4, RZ, RZ, R8 ;  /* 0x000000ffff044224 */ /* 0x000fc600078e0008 */
[----:B------:R-:W-:Y:S01]  /*64a0*/  FFMA R7, R46, R90, R5 ;  /* 0x0000005a2e077223 */ /* 0x000fe20000000005 */
[----:B------:R-:W-:-:S04]  /*64b0*/  @P4 IMAD.MOV.U32 R5, RZ, RZ, R9 ;  /* 0x000000ffff054224 */ /* 0x000fc800078e0009 */
[----:B------:R-:W-:-:S05]  /*64c0*/  F2FP.TF32.F32.PACK_B R7, R7 ;  /* 0x00000007ff07723e */ /* 0x000fca00024050ff */
[----:B------:R0:W-:Y:S01]  /*64d0*/  @P4 STG.E desc[UR40][R4.64+0xa0], R7 ;  /* 0x0000a00704004986 */ /* 0x0001e2000c101928 */
[----:B------:R-:W-:Y:S05]  /*64e0*/  @!P5 BRA `(.L_x_139) ;  /* 0x000000000004d947 */ /* 0x000fea0003800000 */
[----:B------:R0:W5:Y:S02]  /*64f0*/  LDG.E.LTC128B R103, desc[UR40][R12.64+0xa4] ;  /* 0x0000a4280c677981 */ /* 0x000164000c1e1920 */
.L_x_139:
[----:B------:R-:W-:Y:S05]  /*6500*/  BSYNC B1 ;  /* 0x0000000000017941 */ /* 0x000fea0003800000 */
.L_x_138:
[----:B0----5:R-:W-:Y:S01]  /*6510*/  LOP3.LUT R4, R103, 0xffffe000, RZ, 0xc0, !PT ;  /* 0xffffe00067047812 */ /* 0x021fe200078ec0ff */
        /* <DEDUP_REMOVED lines=10> */
.L_x_141:
[----:B------:R-:W-:Y:S05]  /*65c0*/  BSYNC B1 ;  /* 0x0000000000017941 */ /* 0x000fea0003800000 */
.L_x_140:
[----:B0----5:R-:W-:Y:S01]  /*65d0*/  LOP3.LUT R4, R103, 0xffffe000, RZ, 0xc0, !PT ;  /* 0xffffe00067047812 */ /* 0x021fe200078ec0ff */
        /* <DEDUP_REMOVED lines=10> */
.L_x_143:
[----:B------:R-:W-:Y:S05]  /*6680*/  BSYNC B1 ;  /* 0x0000000000017941 */ /* 0x000fea0003800000 */
.L_x_142:
        /* <DEDUP_REMOVED lines=11> */
.L_x_145:
[----:B------:R-:W-:Y:S05]  /*6740*/  BSYNC B1 ;  /* 0x0000000000017941 */ /* 0x000fea0003800000 */
.L_x_144:
        /* <DEDUP_REMOVED lines=11> */
.L_x_147:
[----:B------:R-:W-:Y:S05]  /*6800*/  BSYNC B1 ;  /* 0x0000000000017941 */ /* 0x000fea0003800000 */
.L_x_146:
        /* <DEDUP_REMOVED lines=11> */
.L_x_149:
[----:B------:R-:W-:Y:S05]  /*68c0*/  BSYNC B1 ;  /* 0x0000000000017941 */ /* 0x000fea0003800000 */
.L_x_148:
        /* <DEDUP_REMOVED lines=11> */
.L_x_151:
[----:B------:R-:W-:Y:S05]  /*6980*/  BSYNC B1 ;  /* 0x0000000000017941 */ /* 0x000fea0003800000 */
.L_x_150:
[----:B0----5:R-:W-:Y:S01]  /*6990*/  LOP3.LUT R4, R103, 0xffffe000, RZ, 0xc0, !PT ;  /* 0xffffe00067047812 */ /* 0x021fe200078ec0ff */
        /* <DEDUP_REMOVED lines=8> */
.L_x_153:
[----:B------:R-:W-:Y:S05]  /*6a20*/  BSYNC B1 ;  /* 0x0000000000017941 */ /* 0x000fea0003800000 */
.L_x_152:
        /* <DEDUP_REMOVED lines=11> */
.L_x_155:
[----:B------:R-:W-:Y:S05]  /*6ae0*/  BSYNC B1 ;  /* 0x0000000000017941 */ /* 0x000fea0003800000 */
.L_x_154:
[----:B------:R-:W-:Y:S05]  /*6af0*/  @!P0 BRA `(.L_x_156) ;  /* 0x00000014008c8947 */ /* 0x000fea0003800000 */
[----:B0----5:R-:W-:-:S05]  /*6b00*/  LOP3.LUT R4, R103, 0xffffe000, RZ, 0xc0, !PT ;  /* 0xffffe00067047812 */ /* 0x021fca00078ec0ff */
[----:B------:R-:W-:-:S04]  /*6b10*/  FMUL R4, R4, R91 ;  /* 0x0000005b04047220 */ /* 0x000fc80000400000 */
[----:B------:R-:W-:-:S05]  /*6b20*/  FFMA R55, R55, R90, R4 ;  /* 0x0000005a37377223 */ /* 0x000fca0000000004 */
[----:B------:R-:W-:-:S05]  /*6b30*/  F2FP.TF32.F32.PACK_B R55, R55 ;  /* 0x00000037ff37723e */ /* 0x000fca00024050ff */
[----:B------:R0:W-:Y:S01]  /*6b40*/  STG.E desc[UR40][R8.64+0xe4], R55 ;  /* 0x0000e43708007986 */ /* 0x0001e2000c101928 */
[----:B------:R-:W-:Y:S05]  /*6b50*/  BRA `(.L_x_156) ;  /* 0x0000001400747947 */ /* 0x000fea0003800000 */
.L_x_33:
[----:B------:R-:W-:Y:S01]  /*6b60*/  ULDC.64 UR4, c[0x0][0x5c0] ;  /* 0x0001700000047ab9 */ /* 0x000fe20000000a00 */
[-C--:B------:R-:W-:Y:S01]  /*6b70*/  FMUL R5, R56, R90.reuse ;  /* 0x0000005a38057220 */ /* 0x080fe20000400000 */
[----:B------:R-:W-:Y:S01]  /*6b80*/  ISETP.GT.AND P4, PT, R4, 0x1, PT ;  /* 0x000000010400780c */ /* 0x000fe20003f84270 */
[-C--:B------:R-:W-:Y:S01]  /*6b90*/  FMUL R57, R57, R90.reuse ;  /* 0x0000005a39397220 */ /* 0x080fe20000400000 */
[----:B------:R-:W-:Y:S01]  /*6ba0*/  LEA R8, P2, R114, UR4, 0x2 ;  /* 0x0000000472087c11 */ /* 0x000fe2000f8410ff */
[----:B------:R-:W-:Y:S01]  /*6bb0*/  IMAD.SHL.U32 R15, R92, 0x4, RZ ;  /* 0x000000045c0f7824 */ /* 0x000fe200078e00ff */
[----:B------:R-:W-:Y:S01]  /*6bc0*/  ISETP.GT.AND P1, PT, R3, RZ, P4 ;  /* 0x000000ff0300720c */ /* 0x000fe20002724270 */
[----:B------:R-:W-:Y:S01]  /*6bd0*/  IMAD.SHL.U32 R103, R93, 0x4, RZ ;  /* 0x000000045d677824 */ /* 0x000fe200078e00ff */
[----:B------:R-:W-:Y:S01]  /*6be0*/  LEA.HI.X R9, R114, UR5, R21, 0x2, P2 ;  /* 0x0000000572097c11 */ /* 0x000fe200090f1415 */
[-C--:B------:R-:W-:Y:S01]  /*6bf0*/  FMUL R59, R59, R90.reuse ;  /* 0x0000005a3b3b7220 */ /* 0x080fe20000400000 */
[----:B------:R-:W-:Y:S01]  /*6c00*/  F2FP.TF32.F32.PACK_B R5, R5 ;  /* 0x00000005ff05723e */ /* 0x000fe200024050ff */
[-C--:B------:R-:W-:Y:S01]  /*6c10*/  FMUL R13, R58, R90.reuse ;  /* 0x0000005a3a0d7220 */ /* 0x080fe20000400000 */
[----:B------:R-:W-:Y:S01]  /*6c20*/  F2FP.TF32.F32.PACK_B R57, R57 ;  /* 0x00000039ff39723e */ /* 0x000fe200024050ff */
[-C--:B------:R-:W-:Y:S01]  /*6c30*/  FMUL R61, R61, R90.reuse ;  /* 0x0000005a3d3d7220 */ /* 0x080fe20000400000 */
[----:B------:R-:W-:Y:S01]  /*6c40*/  SHF.L.U64.HI R7, R92, 0x2, R95 ;  /* 0x000000025c077819 */ /* 0x000fe2000001025f */
[----:B------:R0:W-:Y:S01]  /*6c50*/  @P0 STG.E desc[UR40][R8.64], R5 ;  /* 0x0000000508000986 */ /* 0x0001e2000c101928 */
[----:B------:R-:W-:Y:S01]  /*6c60*/  ISETP.GT.AND P0, PT, R3, 0x8, P4 ;  /* 0x000000080300780c */ /* 0x000fe20002704270 */
[----:B------:R-:W-:Y:S01]  /*6c70*/  FMUL R63, R63, R90 ;  /* 0x0000005a3f3f7220 */ /* 0x000fe20000400000 */
[----:B------:R-:W-:Y:S01]  /*6c80*/  IADD3 R10, P2, R15, R8, RZ ;  /* 0x000000080f0a7210 */ /* 0x000fe20007f5e0ff */
[----:B------:R-:W-:Y:S01]  /*6c90*/  @P1 STG.E desc[UR40][R8.64+0x4], R57 ;  /* 0x0000043908001986 */ /* 0x000fe2000c101928 */
[----:B------:R-:W-:Y:S01]  /*6ca0*/  SHF.L.U64.HI R23, R93, 0x2, R94 ;  /* 0x000000025d177819 */ /* 0x000fe2000001025e */
[----:B------:R-:W-:Y:S01]  /*6cb0*/  FMUL R65, R65, R90 ;  /* 0x0000005a41417220 */ /* 0x000fe20000400000 */
[----:B------:R-:W-:Y:S01]  /*6cc0*/  F2FP.TF32.F32.PACK_B R59, R59 ;  /* 0x0000003bff3b723e */ /* 0x000fe200024050ff */
[----:B------:R-:W-:Y:S01]  /*6cd0*/  IMAD.X R11, R7, 0x1, R9, P2 ;  /* 0x00000001070b7824 */ /* 0x000fe200010e0609 */
[----:B------:R-:W-:Y:S01]  /*6ce0*/  IADD3 R6, P1, P2, R103, R8, R15 ;  /* 0x0000000867067210 */ /* 0x000fe20007a3e00f */
[-C--:B------:R-:W-:Y:S01]  /*6cf0*/  FMUL R67, R67, R90.reuse ;  /* 0x0000005a43437220 */ /* 0x080fe20000400000 */
[----:B------:R-:W-:Y:S01]  /*6d00*/  ISETP.GT.AND P5, PT, R4, 0x8, PT ;  /* 0x000000080400780c */ /* 0x000fe20003fa4270 */
[-C--:B0-----:R-:W-:Y:S01]  /*6d10*/  FMUL R5, R60, R90.reuse ;  /* 0x0000005a3c057220 */ /* 0x081fe20000400000 */
[C---:B------:R-:W-:Y:S01]  /*6d20*/  ISETP.GT.AND P4, PT, R4.reuse, 0x9, PT ;  /* 0x000000090400780c */ /* 0x040fe20003f84270 */
[----:B------:R-:W-:Y:S01]  /*6d30*/  @P0 STG.E desc[UR40][R10.64+0x4], R59 ;  /* 0x0000043b0a000986 */ /* 0x000fe2000c101928 */
[----:B------:R-:W-:Y:S01]  /*6d40*/  ISETP.GT.AND P3, PT, R3, 0x8, P6 ;  /* 0x000000080300780c */ /* 0x000fe20003764270 */
[-C--:B------:R-:W-:Y:S01]  /*6d50*/  FMUL R69, R69, R90.reuse ;  /* 0x0000005a45457220 */ /* 0x080fe20000400000 */
[----:B------:R-:W-:Y:S01]  /*6d60*/  IADD3.X R7, R23, R9, R7, P1, P2 ;  /* 0x0000000917077210 */ /* 0x000fe20000fe4407 */
[-C--:B------:R-:W-:Y:S01]  /*6d70*/  FMUL R71, R71, R90.reuse ;  /* 0x0000005a47477220 */ /* 0x080fe20000400000 */
[----:B------:R-:W-:Y:S01]  /*6d80*/  ISETP.GT.AND P1, PT, R3, RZ, P5 ;  /* 0x000000ff0300720c */ /* 0x000fe20002f24270 */
[-C--:B------:R-:W-:Y:S01]  /*6d90*/  FMUL R73, R73, R90.reuse ;  /* 0x0000005a49497220 */ /* 0x080fe20000400000 */
[----:B------:R-:W-:Y:S01]  /*6da0*/  ISETP.GT.AND P0, PT, R3, RZ, P4 ;  /* 0x000000ff0300720c */ /* 0x000fe20002704270 */
[-C--:B------:R-:W-:Y:S01]  /*6db0*/  FMUL R75, R75, R90.reuse ;  /* 0x0000005a4b4b7220 */ /* 0x080fe20000400000 */
[----:B------:R-:W-:Y:S01]  /*6dc0*/  F2FP.TF32.F32.PACK_B R13, R13 ;  /* 0x0000000dff0d723e */ /* 0x000fe200024050ff */
[-C--:B------:R-:W-:Y:S01]  /*6dd0*/  FMUL R77, R77, R90.reuse ;  /* 0x0000005a4d4d7220 */ /* 0x080fe20000400000 */
[----:B------:R-:W-:Y:S01]  /*6de0*/  F2FP.TF32.F32.PACK_B R5, R5 ;  /* 0x00000005ff05723e */ /* 0x000fe200024050ff */
[-C--:B------:R-:W-:Y:S01]  /*6df0*/  FMUL R79, R79, R90.reuse ;  /* 0x0000005a4f4f7220 */ /* 0x080fe20000400000 */
[----:B------:R-:W-:Y:S01]  /*6e00*/  F2FP.TF32.F32.PACK_B R61, R61 ;  /* 0x0000003dff3d723e */ /* 0x000fe200024050ff */
[----:B------:R0:W-:Y:S01]  /*6e10*/  @P3 STG.E desc[UR40][R10.64], R13 ;  /* 0x0000000d0a003986 */ /* 0x0001e2000c101928 */
[----:B------:R-:W-:Y:S01]  /*6e20*/  F2FP.TF32.F32.PACK_B R63, R63 ;  /* 0x0000003fff3f723e */ /* 0x000fe200024050ff */
[-C--:B------:R-:W-:Y:S01]  /*6e30*/  FMUL R81, R81, R90.reuse ;  /* 0x0000005a51517220 */ /* 0x080fe20000400000 */
[C---:B------:R-:W-:Y:S01]  /*6e40*/  ISETP.GT.AND P3, PT, R4.reuse, 0x10, PT ;  /* 0x000000100400780c */ /* 0x040fe20003f64270 */
[----:B------:R1:W-:Y:S01]  /*6e50*/  @P1 STG.E desc[UR40][R8.64+0x20], R5 ;  /* 0x0000200508001986 */ /* 0x0003e2000c101928 */
[----:B------:R-:W-:Y:S01]  /*6e60*/  ISETP.GT.AND P1, PT, R3, 0x8, P5 ;  /* 0x000000080300780c */ /* 0x000fe20002f24270 */
[-C--:B------:R-:W-:Y:S01]  /*6e70*/  FMUL R83, R83, R90.reuse ;  /* 0x0000005a53537220 */ /* 0x080fe20000400000 */
[----:B------:R-:W-:Y:S01]  /*6e80*/  ISETP.GT.AND P2, PT, R4, 0x11, PT ;  /* 0x000000110400780c */ /* 0x000fe20003f44270 */
[----:B------:R-:W-:Y:S01]  /*6e90*/  @P0 STG.E desc[UR40][R8.64+0x24], R61 ;  /* 0x0000243d08000986 */ /* 0x000fe2000c101928 */
[----:B------:R-:W-:Y:S01]  /*6ea0*/  ISETP.GT.AND P0, PT, R3, 0x8, P4 ;  /* 0x000000080300780c */ /* 0x000fe20002704270 */
[-C--:B------:R-:W-:Y:S01]  /*6eb0*/  FMUL R85, R85, R90.reuse ;  /* 0x0000005a55557220 */ /* 0x080fe20000400000 */
[----:B------:R-:W-:Y:S01]  /*6ec0*/  F2FP.TF32.F32.PACK_B R65, R65 ;  /* 0x00000041ff41723e */ /* 0x000fe200024050ff */
[-C--:B0-----:R-:W-:Y:S01]  /*6ed0*/  FMUL R13, R62, R90.reuse ;  /* 0x0000005a3e0d7220 */ /* 0x081fe20000400000 */
[----:B------:R-:W-:Y:S01]  /*6ee0*/  F2FP.TF32.F32.PACK_B R67, R67 ;  /* 0x00000043ff43723e */ /* 0x000fe200024050ff */
[-C--:B------:R-:W-:Y:S01]  /*6ef0*/  FMUL R87, R87, R90.reuse ;  /* 0x0000005a57577220 */ /* 0x080fe20000400000 */
[----:B------:R-:W-:Y:S01]  /*6f00*/  F2FP.TF32.F32.PACK_B R69, R69 ;  /* 0x00000045ff45723e */ /* 0x000fe200024050ff */
[-C--:B-1----:R-:W-:Y:S01]  /*6f10*/  FMUL R5, R64, R90.reuse ;  /* 0x0000005a40057220 */ /* 0x082fe20000400000 */
[----:B------:R-:W-:Y:S01]  /*6f20*/  F2FP.TF32.F32.PACK_B R13, R13 ;  /* 0x0000000dff0d723e */ /* 0x000fe200024050ff */
[-C--:B------:R-:W-:Y:S01]  /*6f30*/  FMUL R25, R25, R90.reuse ;  /* 0x0000005a19197220 */ /* 0x080fe20000400000 */
[----:B------:R-:W-:Y:S01]  /*6f40*/  F2FP.TF32.F32.PACK_B R71, R71 ;  /* 0x00000047ff47723e */ /* 0x000fe200024050ff */
[-C--:B------:R-:W-:Y:S01]  /*6f50*/  FMUL R27, R27, R90.reuse ;  /* 0x0000005a1b1b7220 */ /* 0x080fe20000400000 */
[----:B------:R-:W-:Y:S01]  /*6f60*/  F2FP.TF32.F32.PACK_B R5, R5 ;  /* 0x00000005ff05723e */ /* 0x000fe200024050ff */
[----:B------:R-:W-:Y:S01]  /*6f70*/  @P0 STG.E desc[UR40][R10.64+0x24], R63 ;  /* 0x0000243f0a000986 */ /* 0x000fe2000c101928 */
[----:B------:R-:W-:Y:S01]  /*6f80*/  ISETP.GT.AND P0, PT, R3, RZ, P3 ;  /* 0x000000ff0300720c */ /* 0x000fe20001f04270 */
[-C--:B------:R-:W-:Y:S01]  /*6f90*/  FMUL R29, R29, R90.reuse ;  /* 0x0000005a1d1d7220 */ /* 0x080fe20000400000 */
[----:B------:R-:W-:Y:S01]  /*6fa0*/  F2FP.TF32.F32.PACK_B R73, R73 ;  /* 0x00000049ff49723e */ /* 0x000fe200024050ff */
[----:B------:R0:W-:Y:S01]  /*6fb0*/  @P1 STG.E desc[UR40][R10.64+0x20], R13 ;  /* 0x0000200d0a001986 */ /* 0x0001e2000c101928 */
[C---:B------:R-:W-:Y:S01]  /*6fc0*/  ISETP.GT.AND P1, PT, R4.reuse, 0x19, PT ;  /* 0x000000190400780c */ /* 0x040fe20003f24270 */
[-C--:B------:R-:W-:Y:S01]  /*6fd0*/  FMUL R31, R31, R90.reuse ;  /* 0x0000005a1f1f7220 */ /* 0x080fe20000400000 */
[----:B------:R-:W-:Y:S01]  /*6fe0*/  F2FP.TF32.F32.PACK_B R75, R75 ;  /* 0x0000004bff4b723e */ /* 0x000fe200024050ff */
[-C--:B------:R-:W-:Y:S01]  /*6ff0*/  FMUL R33, R33, R90.reuse ;  /* 0x0000005a21217220 */ /* 0x080fe20000400000 */
[C---:B------:R-:W-:Y:S01]  /*7000*/  ISETP.GT.AND P5, PT, R4.reuse, 0x28, PT ;  /* 0x000000280400780c */ /* 0x040fe20003fa4270 */
[-C--:B------:R-:W-:Y:S01]  /*7010*/  FMUL R35, R35, R90.reuse ;  /* 0x0000005a23237220 */ /* 0x080fe20000400000 */
[----:B------:R-:W-:Y:S01]  /*7020*/  ISETP.GT.AND P4, PT, R4, 0x29, PT ;  /* 0x000000290400780c */ /* 0x000fe20003f84270 */
[-C--:B------:R-:W-:Y:S01]  /*7030*/  FMUL R37, R37, R90.reuse ;  /* 0x0000005a25257220 */ /* 0x080fe20000400000 */
[----:B------:R-:W-:Y:S01]  /*7040*/  F2FP.TF32.F32.PACK_B R77, R77 ;  /* 0x0000004dff4d723e */ /* 0x000fe200024050ff */
[----:B------:R1:W-:Y:S01]  /*7050*/  @P0 STG.E desc[UR40][R8.64+0x40], R5 ;  /* 0x0000400508000986 */ /* 0x0003e2000c101928 */
[----:B------:R-:W-:Y:S01]  /*7060*/  ISETP.GT.AND P0, PT, R3, RZ, P2 ;  /* 0x000000ff0300720c */ /* 0x000fe20001704270 */
[-C--:B0-----:R-:W-:Y:S01]  /*7070*/  FMUL R13, R66, R90.reuse ;  /* 0x0000005a420d7220 */ /* 0x081fe20000400000 */
[----:B------:R-:W-:Y:S01]  /*7080*/  F2FP.TF32.F32.PACK_B R79, R79 ;  /* 0x0000004fff4f723e */ /* 0x000fe200024050ff */
[-C--:B------:R-:W-:Y:S01]  /*7090*/  FMUL R39, R39, R90.reuse ;  /* 0x0000005a27277220 */ /* 0x080fe20000400000 */
[----:B------:R-:W-:Y:S01]  /*70a0*/  F2FP.TF32.F32.PACK_B R81, R81 ;  /* 0x00000051ff51723e */ /* 0x000fe200024050ff */
[-C--:B------:R-:W-:Y:S01]  /*70b0*/  FMUL R41, R41, R90.reuse ;  /* 0x0000005a29297220 */ /* 0x080fe20000400000 */
[----:B------:R-:W-:Y:S01]  /*70c0*/  F2FP.TF32.F32.PACK_B R13, R13 ;  /* 0x0000000dff0d723e */ /* 0x000fe200024050ff */
[-C--:B------:R-:W-:Y:S01]  /*70d0*/  FMUL R43, R43, R90.reuse ;  /* 0x0000005a2b2b7220 */ /* 0x080fe20000400000 */
[----:B------:R-:W-:Y:S01]  /*70e0*/  F2FP.TF32.F32.PACK_B R83, R83 ;  /* 0x00000053ff53723e */ /* 0x000fe200024050ff */
[-C--:B------:R-:W-:Y:S01]  /*70f0*/  FMUL R45, R45, R90.reuse ;  /* 0x0000005a2d2d7220 */ /* 0x080fe20000400000 */
[----:B------:R-:W-:Y:S01]  /*7100*/  P2R R57, PR, RZ, 0x20 ;  /* 0x00000020ff397803 */ /* 0x000fe20000000000 */
[-C--:B-1----:R-:W-:Y:S01]  /*7110*/  FMUL R5, R68, R90.reuse ;  /* 0x0000005a44057220 */ /* 0x082fe20000400000 */
[----:B------:R-:W-:Y:S01]  /*7120*/  P2R R56, PR, RZ, 0x10 ;  /* 0x00000010ff387803 */ /* 0x000fe20000000000 */
[----:B------:R-:W-:Y:S01]  /*7130*/  @P0 STG.E desc[UR40][R8.64+0x44], R65 ;  /* 0x0000444108000986 */ /* 0x000fe2000c101928 */
[----:B------:R-:W-:Y:S01]  /*7140*/  ISETP.GT.AND P0, PT, R3, 0x8, P3 ;  /* 0x000000080300780c */ /* 0x000fe20001f04270 */
[-C--:B------:R-:W-:Y:S01]  /*7150*/  FMUL R47, R47, R90.reuse ;  /* 0x0000005a2f2f7220 */ /* 0x080fe20000400000 */
[----:B------:R-:W-:Y:S01]  /*7160*/  F2FP.TF32.F32.PACK_B R5, R5 ;  /* 0x00000005ff05723e */ /* 0x000fe200024050ff */
[-C--:B------:R-:W-:Y:S01]  /*7170*/  FMUL R49, R49, R90.reuse ;  /* 0x0000005a31317220 */ /* 0x080fe20000400000 */
[----:B------:R-:W-:Y:S01]  /*7180*/  ISETP.GT.AND P3, PT, R4, 0x30, PT ;  /* 0x000000300400780c */ /* 0x000fe20003f64270 */
[-C--:B------:R-:W-:Y:S01]  /*7190*/  FMUL R51, R51, R90.reuse ;  /* 0x0000005a33337220 */ /* 0x080fe20000400000 */
[----:B------:R-:W-:Y:S01]  /*71a0*/  F2FP.TF32.F32.PACK_B R85, R85 ;  /* 0x00000055ff55723e */ /* 0x000fe200024050ff */
[-C--:B------:R-:W-:Y:S01]  /*71b0*/  FMUL R53, R53, R90.reuse ;  /* 0x0000005a35357220 */ /* 0x080fe20000400000 */
[----:B------:R-:W-:Y:S01]  /*71c0*/  F2FP.TF32.F32.PACK_B R87, R87 ;  /* 0x00000057ff57723e */ /* 0x000fe200024050ff */
[----:B------:R-:W-:Y:S01]  /*71d0*/  FMUL R55, R55, R90 ;  /* 0x0000005a37377220 */ /* 0x000fe20000400000 */
[----:B------:R-:W-:-:S02]  /*71e0*/  F2FP.TF32.F32.PACK_B R25, R25 ;  /* 0x00000019ff19723e */ /* 0x000fc400024050ff */
[----:B------:R-:W-:Y:S01]  /*71f0*/  F2FP.TF32.F32.PACK_B R27, R27 ;  /* 0x0000001bff1b723e */ /* 0x000fe200024050ff */
[----:B------:R0:W-:Y:S01]  /*7200*/  @P0 STG.E desc[UR40][R10.64+0x40], R13 ;  /* 0x0000400d0a000986 */ /* 0x0001e2000c101928 */
[----:B------:R-:W-:Y:S02]  /*7210*/  ISETP.GT.AND P0, PT, R3, 0x8, P2 ;  /* 0x000000080300780c */ /* 0x000fe40001704270 */
[----:B------:R-:W-:Y:S02]  /*7220*/  ISETP.GT.AND P2, PT, R4, 0x18, PT ;  /* 0x000000180400780c */ /* 0x000fe40003f44270 */
[----:B------:R-:W-:Y:S02]  /*7230*/  F2FP.TF32.F32.PACK_B R29, R29 ;  /* 0x0000001dff1d723e */ /* 0x000fe400024050ff */
[----:B------:R-:W-:Y:S02]  /*7240*/  F2FP.TF32.F32.PACK_B R31, R31 ;  /* 0x0000001fff1f723e */ /* 0x000fe400024050ff */
[----:B------:R-:W-:-:S02]  /*7250*/  F2FP.TF32.F32.PACK_B R33, R33 ;  /* 0x00000021ff21723e */ /* 0x000fc400024050ff */
[----:B------:R-:W-:Y:S01]  /*7260*/  F2FP.TF32.F32.PACK_B R35, R35 ;  /* 0x00000023ff23723e */ /* 0x000fe200024050ff */
[----:B0-----:R-:W-:Y:S01]  /*7270*/  FMUL R13, R70, R90 ;  /* 0x0000005a460d7220 */ /* 0x001fe20000400000 */
[----:B------:R-:W-:Y:S01]  /*7280*/  F2FP.TF32.F32.PACK_B R37, R37 ;  /* 0x00000025ff25723e */ /* 0x000fe200024050ff */
[----:B------:R-:W-:Y:S01]  /*7290*/  @P0 STG.E desc[UR40][R10.64+0x44], R67 ;  /* 0x000044430a000986 */ /* 0x000fe2000c101928 */
[----:B------:R-:W-:Y:S02]  /*72a0*/  ISETP.GT.AND P0, PT, R3, RZ, P2 ;  /* 0x000000ff0300720c */ /* 0x000fe40001704270 */
[----:B------:R-:W-:Y:S02]  /*72b0*/  F2FP.TF32.F32.PACK_B R13, R13 ;  /* 0x0000000dff0d723e */ /* 0x000fe400024050ff */
[----:B------:R-:W-:Y:S02]  /*72c0*/  F2FP.TF32.F32.PACK_B R39, R39 ;  /* 0x00000027ff27723e */ /* 0x000fe400024050ff */
[----:B------:R-:W-:-:S02]  /*72d0*/  F2FP.TF32.F32.PACK_B R41, R41 ;  /* 0x00000029ff29723e */ /* 0x000fc400024050ff */
[----:B------:R-:W-:Y:S02]  /*72e0*/  F2FP.TF32.F32.PACK_B R43, R43 ;  /* 0x0000002bff2b723e */ /* 0x000fe400024050ff */
[----:B------:R-:W-:Y:S02]  /*72f0*/  F2FP.TF32.F32.PACK_B R45, R45 ;  /* 0x0000002dff2d723e */ /* 0x000fe400024050ff */
[----:B------:R-:W-:Y:S01]  /*7300*/  F2FP.TF32.F32.PACK_B R47, R47 ;  /* 0x0000002fff2f723e */ /* 0x000fe200024050ff */
[----:B------:R0:W-:Y:S01]  /*7310*/  @P0 STG.E desc[UR40][R8.64+0x60], R5 ;  /* 0x0000600508000986 */ /* 0x0001e2000c101928 */
[----:B------:R-:W-:Y:S02]  /*7320*/  ISETP.GT.AND P0, PT, R3, RZ, P1 ;  /* 0x000000ff0300720c */ /* 0x000fe40000f04270 */
[----:B------:R-:W-:Y:S02]  /*7330*/  F2FP.TF32.F32.PACK_B R49, R49 ;  /* 0x00000031ff31723e */ /* 0x000fe400024050ff */
[----:B------:R-:W-:-:S02]  /*7340*/  F2FP.TF32.F32.PACK_B R51, R51 ;  /* 0x00000033ff33723e */ /* 0x000fc400024050ff */
[----:B------:R-:W-:Y:S02]  /*7350*/  F2FP.TF32.F32.PACK_B R53, R53 ;  /* 0x00000035ff35723e */ /* 0x000fe400024050ff */
[----:B------:R-:W-:Y:S01]  /*7360*/  F2FP.TF32.F32.PACK_B R55, R55 ;  /* 0x00000037ff37723e */ /* 0x000fe200024050ff */
[----:B0-----:R-:W-:-:S04]  /*7370*/  FMUL R5, R72, R90 ;  /* 0x0000005a48057220 */ /* 0x001fc80000400000 */
[----:B------:R-:W-:Y:S01]  /*7380*/  @P0 STG.E desc[UR40][R8.64+0x64], R69 ;  /* 0x0000644508000986 */ /* 0x000fe2000c101928 */
[----:B------:R-:W-:Y:S02]  /*7390*/  ISETP.GT.AND P0, PT, R3, 0x8, P2 ;  /* 0x000000080300780c */ /* 0x000fe40001704270 */
[----:B------:R-:W-:Y:S02]  /*73a0*/  ISETP.GT.AND P2, PT, R4, 0x20, PT ;  /* 0x000000200400780c */ /* 0x000fe40003f44270 */
[----:B------:R-:W-:-:S09]  /*73b0*/  F2FP.TF32.F32.PACK_B R5, R5 ;  /* 0x00000005ff05723e */ /* 0x000fd200024050ff */
[----:B------:R0:W-:Y:S01]  /*73c0*/  @P0 STG.E desc[UR40][R10.64+0x60], R13 ;  /* 0x0000600d0a000986 */ /* 0x0001e2000c101928 */
[----:B------:R-:W-:Y:S02]  /*73d0*/  ISETP.GT.AND P0, PT, R3, 0x8, P1 ;  /* 0x000000080300780c */ /* 0x000fe40000f04270 */
[----:B------:R-:W-:Y:S01]  /*73e0*/  ISETP.GT.AND P1, PT, R4, 0x21, PT ;  /* 0x000000210400780c */ /* 0x000fe20003f24270 */
[----:B0-----:R-:W-:-:S10]  /*73f0*/  FMUL R13, R74, R90 ;  /* 0x0000005a4a0d7220 */ /* 0x001fd40000400000 */
[----:B------:R-:W-:Y:S01]  /*7400*/  @P0 STG.E desc[UR40][R10.64+0x64], R71 ;  /* 0x000064470a000986 */ /* 0x000fe2000c101928 */
[----:B------:R-:W-:Y:S02]  /*7410*/  ISETP.GT.AND P0, PT, R3, RZ, P2 ;  /* 0x000000ff0300720c */ /* 0x000fe40001704270 */
[----:B------:R-:W-:-:S11]  /*7420*/  F2FP.TF32.F32.PACK_B R13, R13 ;  /* 0x0000000dff0d723e */ /* 0x000fd600024050ff */
[----:B------:R0:W-:Y:S01]  /*7430*/  @P0 STG.E desc[UR40][R8.64+0x80], R5 ;  /* 0x0000800508000986 */ /* 0x0001e2000c101928 */
[----:B------:R-:W-:Y:S01]  /*7440*/  ISETP.GT.AND P0, PT, R3, RZ, P1 ;  /* 0x000000ff0300720c */ /* 0x000fe20000f04270 */
[----:B0-----:R-:W-:-:S12]  /*7450*/  FMUL R5, R76, R90 ;  /* 0x0000005a4c057220 */ /* 0x001fd80000400000 */
[----:B------:R-:W-:Y:S01]  /*7460*/  @P0 STG.E desc[UR40][R8.64+0x84], R73 ;  /* 0x0000844908000986 */ /* 0x000fe2000c101928 */
[----:B------:R-:W-:Y:S02]  /*7470*/  ISETP.GT.AND P0, PT, R3, 0x8, P2 ;  /* 0x000000080300780c */ /* 0x000fe40001704270 */
[----:B------:R-:W-:Y:S02]  /*7480*/  F2FP.TF32.F32.PACK_B R5, R5 ;  /* 0x00000005ff05723e */ /* 0x000fe400024050ff */
[----:B------:R-:W-:-:S09]  /*7490*/  ISETP.GT.AND P2, PT, R4, 0x38, PT ;  /* 0x000000380400780c */ /* 0x000fd20003f44270 */
[----:B------:R0:W-:Y:S01]  /*74a0*/  @P0 STG.E desc[UR40][R10.64+0x80], R13 ;  /* 0x0000800d0a000986 */ /* 0x0001e2000c101928 */
[----:B------:R-:W-:Y:S01]  /*74b0*/  ISETP.GT.AND P0, PT, R3, 0x8, P1 ;  /* 0x000000080300780c */ /* 0x000fe20000f04270 */
[----:B0-----:R-:W-:-:S12]  /*74c0*/  FMUL R13, R78, R90 ;  /* 0x0000005a4e0d7220 */ /* 0x001fd80000400000 */
        /* <DEDUP_REMOVED lines=8> */
[----:B------:R-:W-:-:S11]  /*7550*/  F2FP.TF32.F32.PACK_B R5, R5 ;  /* 0x00000005ff05723e */ /* 0x000fd600024050ff */
[----:B------:R0:W-:Y:S01]  /*7560*/  @P0 STG.E desc[UR40][R10.64+0xa0], R13 ;  /* 0x0000a00d0a000986 */ /* 0x0001e2000c101928 */
[C---:B------:R-:W-:Y:S02]  /*7570*/  ISETP.GT.AND P0, PT, R3.reuse, 0x8, P4 ;  /* 0x000000080300780c */ /* 0x040fe40002704270 */
[----:B------:R-:W-:Y:S01]  /*7580*/  ISETP.GT.AND P4, PT, R3, 0x8, P2 ;  /* 0x000000080300780c */ /* 0x000fe20001784270 */
[----:B0-----:R-:W-:-:S10]  /*7590*/  FMUL R13, R82, R90 ;  /* 0x0000005a520d7220 */ /* 0x001fd40000400000 */
[----:B------:R-:W-:Y:S01]  /*75a0*/  @P0 STG.E desc[UR40][R10.64+0xa4], R79 ;  /* 0x0000a44f0a000986 */ /* 0x000fe2000c101928 */
[----:B------:R-:W-:Y:S02]  /*75b0*/  ISETP.GT.AND P0, PT, R3, RZ, P3 ;  /* 0x000000ff0300720c */ /* 0x000fe40001f04270 */
[----:B------:R-:W-:-:S11]  /*75c0*/  F2FP.TF32.F32.PACK_B R13, R13 ;  /* 0x0000000dff0d723e */ /* 0x000fd600024050ff */
[----:B------:R0:W-:Y:S01]  /*75d0*/  @P0 STG.E desc[UR40][R8.64+0xc0], R5 ;  /* 0x0000c00508000986 */ /* 0x0001e2000c101928 */
[----:B------:R-:W-:-:S04]  /*75e0*/  ISETP.GT.AND P0, PT, R4, 0x31, PT ;  /* 0x000000310400780c */ /* 0x000fc80003f04270 */
[----:B------:R-:W-:Y:S01]  /*75f0*/  ISETP.GT.AND P1, PT, R3, RZ, P0 ;  /* 0x000000ff0300720c */ /* 0x000fe20000724270 */
[----:B0-----:R-:W-:-:S05]  /*7600*/  FMUL R5, R84, R90 ;  /* 0x0000005a54057220 */ /* 0x001fca0000400000 */
[----:B------:R-:W-:-:S07]  /*7610*/  F2FP.TF32.F32.PACK_B R5, R5 ;  /* 0x00000005ff05723e */ /* 0x000fce00024050ff */
[----:B------:R-:W-:Y:S01]  /*7620*/  @P1 STG.E desc[UR40][R8.64+0xc4], R81 ;  /* 0x0000c45108001986 */ /* 0x000fe2000c101928 */
[----:B------:R-:W-:-:S13]  /*7630*/  ISETP.GT.AND P1, PT, R3, 0x8, P3 ;  /* 0x000000080300780c */ /* 0x000fda0001f24270 */
[----:B------:R0:W-:Y:S01]  /*7640*/  @P1 STG.E desc[UR40][R10.64+0xc0], R13 ;  /* 0x0000c00d0a001986 */ /* 0x0001e2000c101928 */
[----:B------:R-:W-:-:S13]  /*7650*/  ISETP.GT.AND P1, PT, R3, 0x8, P0 ;  /* 0x000000080300780c */ /* 0x000fda0000724270 */
[----:B------:R-:W-:Y:S01]  /*7660*/  @P1 STG.E desc[UR40][R10.64+0xc4], R83 ;  /* 0x0000c4530a001986 */ /* 0x000fe2000c101928 */
[----:B------:R-:W-:-:S05]  /*7670*/  IADD3 R14, P1, R103, R10, RZ ;  /* 0x0000000a670e7210 */ /* 0x000fca0007f3e0ff */
[----:B------:R-:W-:Y:S01]  /*7680*/  IMAD.X R15, R23, 0x1, R11, P1 ;  /* 0x00000001170f7824 */ /* 0x000fe200008e060b */
[----:B------:R-:W-:-:S13]  /*7690*/  ISETP.GT.AND P1, PT, R3, RZ, P2 ;  /* 0x000000ff0300720c */ /* 0x000fda0001724270 */
[----:B------:R1:W-:Y:S01]  /*76a0*/  @P1 STG.E desc[UR40][R8.64+0xe0], R5 ;  /* 0x0000e00508001986 */ /* 0x0003e2000c101928 */
[----:B------:R-:W-:-:S05]  /*76b0*/  IADD3 R20, P1, R103, R10, RZ ;  /* 0x0000000a67147210 */ /* 0x000fca0007f3e0ff */
[----:B------:R-:W-:Y:S01]  /*76c0*/  IMAD.X R21, R23, 0x1, R11, P1 ;  /* 0x0000000117157824 */ /* 0x000fe200008e060b */
[----:B------:R-:W-:-:S05]  /*76d0*/  IADD3 R12, P1, R103, R8, RZ ;  /* 0x00000008670c7210 */ /* 0x000fca0007f3e0ff */
[----:B0-----:R-:W-:Y:S01]  /*76e0*/  IMAD.X R13, R23, 0x1, R9, P1 ;  /* 0x00000001170d7824 */ /* 0x001fe200008e0609 */
[----:B------:R-:W-:Y:S01]  /*76f0*/  ISETP.GT.AND P1, PT, R4, 0x39, PT ;  /* 0x000000390400780c */ /* 0x000fe20003f24270 */
[-C--:B-1----:R-:W-:Y:S01]  /*7700*/  FMUL R5, R86, R90.reuse ;  /* 0x0000005a56057220 */ /* 0x082fe20000400000 */
[----:B------:R-:W-:Y:S02]  /*7710*/  FMUL R23, R24, R90 ;  /* 0x0000005a18177220 */ /* 0x000fe40000400000 */
[----:B------:R-:W-:Y:S02]  /*7720*/  ISETP.GT.AND P5, PT, R3, RZ, P1 ;  /* 0x000000ff0300720c */ /* 0x000fe40000fa4270 */
[----:B------:R-:W-:Y:S02]  /*7730*/  F2FP.TF32.F32.PACK_B R5, R5 ;  /* 0x00000005ff05723e */ /* 0x000fe400024050ff */
[----:B------:R-:W-:-:S09]  /*7740*/  F2FP.TF32.F32.PACK_B R23, R23 ;  /* 0x00000017ff17723e */ /* 0x000fd200024050ff */
[----:B------:R-:W-:Y:S01]  /*7750*/  @P5 STG.E desc[UR40][R8.64+0xe4], R85 ;  /* 0x0000e45508005986 */ /* 0x000fe2000c101928 */
[----:B------:R-:W-:-:S03]  /*7760*/  ISETP.GT.AND P5, PT, R4, 0x1, PT ;  /* 0x000000010400780c */ /* 0x000fc60003fa4270 */
[----:B------:R0:W-:Y:S01]  /*7770*/  @P4 STG.E desc[UR40][R10.64+0xe0], R5 ;  /* 0x0000e0050a004986 */ /* 0x0001e2000c101928 */
[C---:B------:R-:W-:Y:S02]  /*7780*/  ISETP.GT.AND P4, PT, R3.reuse, 0x8, P1 ;  /* 0x000000080300780c */ /* 0x040fe40000f84270 */
[----:B------:R-:W-:Y:S01]  /*7790*/  ISETP.GT.AND P5, PT, R3, 0x80, P5 ;  /* 0x000000800300780c */ /* 0x000fe20002fa4270 */
[----:B0-----:R-:W-:-:S10]  /*77a0*/  FMUL R5, R26, R90 ;  /* 0x0000005a1a057220 */ /* 0x001fd40000400000 */
[----:B------:R0:W-:Y:S01]  /*77b0*/  @P4 STG.E desc[UR40][R10.64+0xe4], R87 ;  /* 0x0000e4570a004986 */ /* 0x0001e2000c101928 */
[C---:B------:R-:W-:Y:S01]  /*77c0*/  ISETP.GT.AND P4, PT, R3.reuse, 0x80, P6 ;  /* 0x000000800300780c */ /* 0x040fe20003784270 */
[----:B------:R-:W-:Y:S01]  /*77d0*/  @P5 IMAD.MOV.U32 R8, RZ, RZ, R12 ;  /* 0x000000ffff085224 */ /* 0x000fe200078e000c */
[----:B------:R-:W-:Y:S01]  /*77e0*/  ISETP.GT.AND P6, PT, R3, 0x88, P6 ;  /* 0x000000880300780c */ /* 0x000fe200037c4270 */
[----:B------:R-:W-:Y:S01]  /*77f0*/  @P5 IMAD.MOV.U32 R9, RZ, RZ, R13 ;  /* 0x000000ffff095224 */ /* 0x000fe200078e000d */
[----:B------:R-:W-:Y:S01]  /*7800*/  F2FP.TF32.F32.PACK_B R5, R5 ;  /* 0x00000005ff05723e */ /* 0x000fe200024050ff */
[----:B0-----:R-:W-:-:S08]  /*7810*/  FMUL R11, R28, R90 ;  /* 0x0000005a1c0b7220 */ /* 0x001fd00000400000 */
[----:B------:R-:W-:Y:S01]  /*7820*/  @P4 STG.E desc[UR40][R12.64], R23 ;  /* 0x000000170c004986 */ /* 0x000fe2000c101928 */
[----:B------:R-:W-:Y:S02]  /*7830*/  ISETP.NE.AND P4, PT, R56, RZ, PT ;  /* 0x000000ff3800720c */ /* 0x000fe40003f85270 */
[----:B------:R-:W-:Y:S01]  /*7840*/  F2FP.TF32.F32.PACK_B R11, R11 ;  /* 0x0000000bff0b723e */ /* 0x000fe200024050ff */
[----:B------:R-:W-:Y:S01]  /*7850*/  @P5 STG.E desc[UR40][R8.64+0x4], R25 ;  /* 0x0000041908005986 */ /* 0x000fe2000c101928 */
[----:B------:R-:W-:-:S03]  /*7860*/  ISETP.NE.AND P5, PT, R57, RZ, PT ;  /* 0x000000ff3900720c */ /* 0x000fc60003fa5270 */
[----:B------:R0:W-:Y:S01]  /*7870*/  @P6 STG.E desc[UR40][R14.64], R5 ;  /* 0x000000050e006986 */ /* 0x0001e2000c101928 */
[----:B------:R-:W-:-:S04]  /*7880*/  ISETP.GT.AND P6, PT, R4, 0x1, PT ;  /* 0x000000010400780c */ /* 0x000fc80003fc4270 */
[----:B------:R-:W-:Y:S01]  /*7890*/  ISETP.GT.AND P6, PT, R3, 0x88, P6 ;  /* 0x000000880300780c */ /* 0x000fe200037c4270 */
[-C--:B0-----:R-:W-:Y:S01]  /*78a0*/  FMUL R5, R30, R90.reuse ;  /* 0x0000005a1e057220 */ /* 0x081fe20000400000 */
[----:B------:R-:W-:-:S04]  /*78b0*/  FMUL R15, R50, R90 ;  /* 0x0000005a320f7220 */ /* 0x000fc80000400000 */
[----:B------:R-:W-:-:S07]  /*78c0*/  F2FP.TF32.F32.PACK_B R5, R5 ;  /* 0x00000005ff05723e */ /* 0x000fce00024050ff */
[----:B------:R0:W-:Y:S01]  /*78d0*/  @P6 STG.E desc[UR40][R20.64+0x4], R27 ;  /* 0x0000041b14006986 */ /* 0x0001e2000c101928 */
[----:B------:R-:W-:Y:S02]  /*78e0*/  ISETP.GT.AND P6, PT, R4, 0x8, PT ;  /* 0x000000080400780c */ /* 0x000fe40003fc4270 */
[----:B------:R-:W-:Y:S02]  /*78f0*/  F2FP.TF32.F32.PACK_B R15, R15 ;  /* 0x0000000fff0f723e */ /* 0x000fe400024050ff */
[----:B------:R-:W-:Y:S01]  /*7900*/  ISETP.GT.AND P6, PT, R3, 0x80, P6 ;  /* 0x000000800300780c */ /* 0x000fe200037c4270 */
[----:B0-----:R-:W-:-:S05]  /*7910*/  FMUL R21, R52, R90 ;  /* 0x0000005a34157220 */ /* 0x001fca0000400000 */
[----:B------:R-:W-:-:S07]  /*7920*/  F2FP.TF32.F32.PACK_B R21, R21 ;  /* 0x00000015ff15723e */ /* 0x000fce00024050ff */
[----:B------:R-:W-:Y:S02]  /*7930*/  @P6 IMAD.MOV.U32 R8, RZ, RZ, R12 ;  /* 0x000000ffff086224 */ /* 0x000fe400078e000c */
[----:B------:R-:W-:-:S05]  /*7940*/  @P6 IMAD.MOV.U32 R9, RZ, RZ, R13 ;  /* 0x000000ffff096224 */ /* 0x000fca00078e000d */
[----:B------:R0:W-:Y:S01]  /*7950*/  @P6 STG.E desc[UR40][R8.64+0x20], R11 ;  /* 0x0000200b08006986 */ /* 0x0001e2000c101928 */
[----:B------:R-:W-:-:S04]  /*7960*/  ISETP.GT.AND P6, PT, R4, 0x9, PT ;  /* 0x000000090400780c */ /* 0x000fc80003fc4270 */
[----:B------:R-:W-:Y:S01]  /*7970*/  ISETP.GT.AND P6, PT, R3, 0x80, P6 ;  /* 0x000000800300780c */ /* 0x000fe200037c4270 */
[----:B0-----:R-:W-:-:S05]  /*7980*/  FMUL R11, R32, R90 ;  /* 0x0000005a200b7220 */ /* 0x001fca0000400000 */
[----:B------:R-:W-:-:S07]  /*7990*/  F2FP.TF32.F32.PACK_B R11, R11 ;  /* 0x0000000bff0b723e */ /* 0x000fce00024050ff */
[----:B------:R-:W-:Y:S02]  /*79a0*/  @P6 IMAD.MOV.U32 R8, RZ, RZ, R12 ;  /* 0x000000ffff086224 */ /* 0x000fe400078e000c */
[----:B------:R-:W-:-:S05]  /*79b0*/  @P6 IMAD.MOV.U32 R9, RZ, RZ, R13 ;  /* 0x000000ffff096224 */ /* 0x000fca00078e000d */
[----:B------:R-:W-:Y:S01]  /*79c0*/  @P6 STG.E desc[UR40][R8.64+0x24], R29 ;  /* 0x0000241d08006986 */ /* 0x000fe2000c101928 */
[----:B------:R-:W-:-:S04]  /*79d0*/  ISETP.GT.AND P6, PT, R4, 0x8, PT ;  /* 0x000000080400780c */ /* 0x000fc80003fc4270 */
[----:B------:R-:W-:-:S13]  /*79e0*/  ISETP.GT.AND P6, PT, R3, 0x88, P6 ;  /* 0x000000880300780c */ /* 0x000fda00037c4270 */
[----:B------:R0:W-:Y:S01]  /*79f0*/  @P6 STG.E desc[UR40][R6.64+0x20], R5 ;  /* 0x0000200506006986 */ /* 0x0001e2000c101928 */
[----:B------:R-:W-:-:S04]  /*7a00*/  ISETP.GT.AND P6, PT, R4, 0x9, PT ;  /* 0x000000090400780c */ /* 0x000fc80003fc4270 */
[----:B------:R-:W-:Y:S01]  /*7a10*/  ISETP.GT.AND P6, PT, R3, 0x88, P6 ;  /* 0x000000880300780c */ /* 0x000fe200037c4270 */
[----:B0-----:R-:W-:-:S05]  /*7a20*/  FMUL R5, R34, R90 ;  /* 0x0000005a22057220 */ /* 0x001fca0000400000 */
[----:B------:R-:W-:-:S07]  /*7a30*/  F2FP.TF32.F32.PACK_B R5, R5 ;  /* 0x00000005ff05723e */ /* 0x000fce00024050ff */
[----:B------:R-:W-:Y:S01]  /*7a40*/  @P6 STG.E desc[UR40][R6.64+0x24], R31 ;  /* 0x0000241f06006986 */ /* 0x000fe2000c101928 */
[----:B------:R-:W-:-:S04]  /*7a50*/  ISETP.GT.AND P6, PT, R4, 0x10, PT ;  /* 0x000000100400780c */ /* 0x000fc80003fc4270 */
[----:B------:R-:W-:-:S13]  /*7a60*/  ISETP.GT.AND P6, PT, R3, 0x80, P6 ;  /* 0x000000800300780c */ /* 0x000fda00037c4270 */
        /* <DEDUP_REMOVED lines=54> */
[----:B------:R0:W-:Y:S01]  /*7dd0*/  @P6 STG.E desc[UR40][R6.64+0x80], R5 ;  /* 0x0000800506006986 */ /* 0x0001e2000c101928 */
[----:B------:R-:W-:-:S04]  /*7de0*/  ISETP.GT.AND P6, PT, R4, 0x21, PT ;  /* 0x000000210400780c */ /* 0x000fc80003fc4270 */
[----:B------:R-:W-:-:S13]  /*7df0*/  ISETP.GT.AND P6, PT, R3, 0x88, P6 ;  /* 0x000000880300780c */ /* 0x000fda00037c4270 */
[----:B------:R-:W-:Y:S02]  /*7e00*/  @P6 IMAD.MOV.U32 R4, RZ, RZ, R6 ;  /* 0x000000ffff046224 */ /* 0x000fe400078e0006 */
[----:B0-----:R-:W-:-:S05]  /*7e10*/  @P6 IMAD.MOV.U32 R5, RZ, RZ, R7 ;  /* 0x000000ffff056224 */ /* 0x001fca00078e0007 */
[----:B------:R0:W-:Y:S01]  /*7e20*/  @P6 STG.E desc[UR40][R4.64+0x84], R43 ;  /* 0x0000842b04006986 */ /* 0x0001e2000c101928 */
[C---:B------:R-:W-:Y:S02]  /*7e30*/  ISETP.GT.AND P6, PT, R3.reuse, 0x80, P5 ;  /* 0x000000800300780c */ /* 0x040fe40002fc4270 */
[----:B------:R-:W-:-:S11]  /*7e40*/  ISETP.GT.AND P5, PT, R3, 0x88, P5 ;  /* 0x000000880300780c */ /* 0x000fd60002fa4270 */
[----:B0-----:R-:W-:Y:S02]  /*7e50*/  @P6 IMAD.MOV.U32 R4, RZ, RZ, R12 ;  /* 0x000000ffff046224 */ /* 0x001fe400078e000c */
[----:B------:R-:W-:-:S05]  /*7e60*/  @P6 IMAD.MOV.U32 R5, RZ, RZ, R13 ;  /* 0x000000ffff056224 */ /* 0x000fca00078e000d */
[----:B------:R0:W-:Y:S01]  /*7e70*/  @P6 STG.E desc[UR40][R4.64+0xa0], R9 ;  /* 0x0000a00904006986 */ /* 0x0001e2000c101928 */
[C---:B------:R-:W-:Y:S02]  /*7e80*/  ISETP.GT.AND P6, PT, R3.reuse, 0x80, P4 ;  /* 0x000000800300780c */ /* 0x040fe400027c4270 */
[----:B------:R-:W-:Y:S01]  /*7e90*/  ISETP.GT.AND P4, PT, R3, 0x88, P4 ;  /* 0x000000880300780c */ /* 0x000fe20002784270 */
[----:B0-----:R-:W-:-:S10]  /*7ea0*/  FMUL R9, R48, R90 ;  /* 0x0000005a30097220 */ /* 0x001fd40000400000 */
[----:B------:R-:W-:Y:S02]  /*7eb0*/  @P6 IMAD.MOV.U32 R4, RZ, RZ, R12 ;  /* 0x000000ffff046224 */ /* 0x000fe400078e000c */
[----:B------:R-:W-:Y:S01]  /*7ec0*/  @P6 IMAD.MOV.U32 R5, RZ, RZ, R13 ;  /* 0x000000ffff056224 */ /* 0x000fe200078e000d */
[----:B------:R-:W-:-:S04]  /*7ed0*/  F2FP.TF32.F32.PACK_B R9, R9 ;  /* 0x00000009ff09723e */ /* 0x000fc800024050ff */
[----:B------:R0:W-:Y:S02]  /*7ee0*/  @P6 STG.E desc[UR40][R4.64+0xa4], R45 ;  /* 0x0000a42d04006986 */ /* 0x0001e4000c101928 */
[----:B0-----:R-:W-:Y:S02]  /*7ef0*/  @P5 IMAD.MOV.U32 R4, RZ, RZ, R6 ;  /* 0x000000ffff045224 */ /* 0x001fe400078e0006 */
[----:B------:R-:W-:-:S05]  /*7f00*/  @P5 IMAD.MOV.U32 R5, RZ, RZ, R7 ;  /* 0x000000ffff055224 */ /* 0x000fca00078e0007 */
[----:B------:R0:W-:Y:S01]  /*7f10*/  @P5 STG.E desc[UR40][R4.64+0xa0], R11 ;  /* 0x0000a00b04005986 */ /* 0x0001e2000c101928 */
[C---:B------:R-:W-:Y:S02]  /*7f20*/  ISETP.GT.AND P5, PT, R3.reuse, 0x80, P3 ;  /* 0x000000800300780c */ /* 0x040fe40001fa4270 */
[----:B------:R-:W-:Y:S01]  /*7f30*/  ISETP.GT.AND P3, PT, R3, 0x88, P3 ;  /* 0x000000880300780c */ /* 0x000fe20001f64270 */
[----:B0-----:R-:W-:Y:S02]  /*7f40*/  @P4 IMAD.MOV.U32 R4, RZ, RZ, R6 ;  /* 0x000000ffff044224 */ /* 0x001fe400078e0006 */
[----:B------:R-:W-:Y:S01]  /*7f50*/  FMUL R11, R54, R90 ;  /* 0x0000005a360b7220 */ /* 0x000fe20000400000 */
[----:B------:R-:W-:-:S04]  /*7f60*/  @P4 IMAD.MOV.U32 R5, RZ, RZ, R7 ;  /* 0x000000ffff054224 */ /* 0x000fc800078e0007 */
[----:B------:R-:W-:Y:S01]  /*7f70*/  F2FP.TF32.F32.PACK_B R11, R11 ;  /* 0x0000000bff0b723e */ /* 0x000fe200024050ff */
[----:B------:R0:W-:Y:S01]  /*7f80*/  @P4 STG.E desc[UR40][R4.64+0xa4], R47 ;  /* 0x0000a42f04004986 */ /* 0x0001e2000c101928 */
[C---:B------:R-:W-:Y:S02]  /*7f90*/  ISETP.GT.AND P4, PT, R3.reuse, 0x80, P0 ;  /* 0x000000800300780c */ /* 0x040fe40000784270 */
[----:B------:R-:W-:Y:S01]  /*7fa0*/  ISETP.GT.AND P0, PT, R3, 0x88, P0 ;  /* 0x000000880300780c */ /* 0x000fe20000704270 */
[----:B0-----:R-:W-:Y:S02]  /*7fb0*/  @P5 IMAD.MOV.U32 R4, RZ, RZ, R12 ;  /* 0x000000ffff045224 */ /* 0x001fe400078e000c */
[----:B------:R-:W-:-:S05]  /*7fc0*/  @P5 IMAD.MOV.U32 R5, RZ, RZ, R13 ;  /* 0x000000ffff055224 */ /* 0x000fca00078e000d */
        /* <DEDUP_REMOVED lines=10> */
[----:B------:R0:W-:Y:S02]  /*8070*/  @P3 STG.E desc[UR40][R4.64+0xc0], R15 ;  /* 0x0000c00f04003986 */ /* 0x0001e4000c101928 */
[----:B0-----:R-:W-:Y:S02]  /*8080*/  @P0 IMAD.MOV.U32 R4, RZ, RZ, R6 ;  /* 0x000000ffff040224 */ /* 0x001fe400078e0006 */
[----:B------:R-:W-:-:S05]  /*8090*/  @P0 IMAD.MOV.U32 R5, RZ, RZ, R7 ;  /* 0x000000ffff050224 */ /* 0x000fca00078e0007 */
[----:B------:R0:W-:Y:S02]  /*80a0*/  @P0 STG.E desc[UR40][R4.64+0xc4], R51 ;  /* 0x0000c43304000986 */ /* 0x0001e4000c101928 */
[----:B0-----:R-:W-:Y:S02]  /*80b0*/  @P5 IMAD.MOV.U32 R4, RZ, RZ, R12 ;  /* 0x000000ffff045224 */ /* 0x001fe400078e000c */
[----:B------:R-:W-:-:S05]  /*80c0*/  @P5 IMAD.MOV.U32 R5, RZ, RZ, R13 ;  /* 0x000000ffff055224 */ /* 0x000fca00078e000d */
[----:B------:R0:W-:Y:S04]  /*80d0*/  @P5 STG.E desc[UR40][R4.64+0xe0], R21 ;  /* 0x0000e01504005986 */ /* 0x0001e8000c101928 */
[----:B------:R1:W-:Y:S01]  /*80e0*/  @P4 STG.E desc[UR40][R12.64+0xe4], R53 ;  /* 0x0000e4350c004986 */ /* 0x0003e2000c101928 */
[----:B0-----:R-:W-:Y:S02]  /*80f0*/  @P2 IMAD.MOV.U32 R4, RZ, RZ, R6 ;  /* 0x000000ffff042224 */ /* 0x001fe400078e0006 */
[----:B------:R-:W-:-:S05]  /*8100*/  @P2 IMAD.MOV.U32 R5, RZ, RZ, R7 ;  /* 0x000000ffff052224 */ /* 0x000fca00078e0007 */
[----:B------:R1:W-:Y:S04]  /*8110*/  @P2 STG.E desc[UR40][R4.64+0xe0], R11 ;  /* 0x0000e00b04002986 */ /* 0x0003e8000c101928 */
[----:B------:R1:W-:Y:S02]  /*8120*/  @P1 STG.E desc[UR40][R6.64+0xe4], R55 ;  /* 0x0000e43706001986 */ /* 0x0003e4000c101928 */
.L_x_156:
[----:B------:R-:W-:Y:S05]  /*8130*/  BSYNC B0 ;  /* 0x0000000000007941 */ /* 0x000fea0003800000 */
.L_x_32:
[----:B------:R-:W-:Y:S01]  /*8140*/  IADD3 R16, P0, R16, UR38, RZ ;  /* 0x0000002610107c10 */ /* 0x000fe2000ff1e0ff */
[----:B------:R-:W-:Y:S01]  /*8150*/  ULDC.64 UR4, c[0x0][0x650] ;  /* 0x0001940000047ab9 */ /* 0x000fe20000000a00 */
[----:B------:R-:W-:Y:S01]  /*8160*/  PRMT R3, RZ, 0x7610, R3 ;  /* 0x00007610ff037816 */ /* 0x000fe20000000003 */
[----:B-----5:R-:W-:Y:S01]  /*8170*/  IMAD.MOV.U32 R103, RZ, RZ, -0x1 ;  /* 0xffffffffff677424 */ /* 0x020fe200078e00ff */
[----:B------:R-:W-:Y:S01]  /*8180*/  IADD3.X R17, R17, UR37, RZ, P0, !PT ;  /* 0x0000002511117c10 */ /* 0x000fe200087fe4ff */
[----:B------:R-:W-:Y:S01]  /*8190*/  IMAD.MOV.U32 R23, RZ, RZ, -0x1 ;  /* 0xffffffffff177424 */ /* 0x000fe200078e00ff */
[----:B------:R-:W-:-:S04]  /*81a0*/  ISETP.GE.U32.AND P0, PT, R16, UR4, PT ;  /* 0x0000000410007c0c */ /* 0x000fc8000bf06070 */
[----:B------:R-:W-:-:S13]  /*81b0*/  ISETP.GE.U32.AND.EX P0, PT, R17, UR5, PT, P0 ;  /* 0x0000000511007c0c */ /* 0x000fda000bf06100 */
[----:B------:R-:W-:Y:S05]  /*81c0*/  @P0 BRA `(.L_x_157) ;  /* 0x00000004004c0947 */ /* 0x000fea0003800000 */
[----:B-1----:R-:W1:Y:S01]  /*81d0*/  LDC.64 R10, c[0x0][0x628] ;  /* 0x00018a00ff0a7b82 */ /* 0x002e620000000a00 */
[----:B0-23--:R-:W0:Y:S01]  /*81e0*/  S2R R12, SR_CTAID.X ;  /* 0x00000000000c7919 */ /* 0x00de220000002500 */
[----:B------:R-:W-:Y:S02]  /*81f0*/  IMAD.MOV.U32 R8, RZ, RZ, R16 ;  /* 0x000000ffff087224 */ /* 0x000fe400078e0010 */
[----:B------:R-:W-:Y:S01]  /*8200*/  IMAD.MOV.U32 R9, RZ, RZ, R17 ;  /* 0x000000ffff097224 */ /* 0x000fe200078e0011 */
[----:B------:R-:W2:Y:S03]  /*8210*/  S2R R20, SR_CTAID.Y ;  /* 0x0000000000147919 */ /* 0x000ea60000002600 */
[----:B------:R-:W3:Y:S08]  /*8220*/  LDC R0, c[0x0][0x630] ;  /* 0x00018c00ff007b82 */ /* 0x000ef00000000800 */
[----:B------:R-:W0:Y:S01]  /*8230*/  LDC.64 R14, c[0x0][0x620] ;  /* 0x00018800ff0e7b82 */ /* 0x000e220000000a00 */
[----:B-1----:R-:W-:-:S04]  /*8240*/  ISETP.NE.U32.AND P0, PT, R10, RZ, PT ;  /* 0x000000ff0a00720c */ /* 0x002fc80003f05070 */
[----:B------:R-:W-:-:S13]  /*8250*/  ISETP.NE.AND.EX P0, PT, R11, RZ, PT, P0 ;  /* 0x000000ff0b00720c */ /* 0x000fda0003f05300 */
[----:B0-23--:R-:W-:Y:S05]  /*8260*/  @!P0 BRA `(.L_x_158) ;  /* 0x0000000000288947 */ /* 0x00dfea0003800000 */
        /* <DEDUP_REMOVED lines=10> */
.L_x_158:
[-CC-:B------:R-:W-:Y:S01]  /*8310*/  SHF.R.U64 R23, R8, R0.reuse, R9.reuse ;  /* 0x0000000008177219 */ /* 0x180fe20000001209 */
[----:B------:R-:W0:Y:S01]  /*8320*/  LDC.64 R26, c[0x0][0x640] ;  /* 0x00019000ff1a7b82 */ /* 0x000e220000000a00 */
[----:B------:R-:W-:Y:S01]  /*8330*/  SHF.R.U32.HI R0, RZ, R0, R9 ;  /* 0x00000000ff007219 */ /* 0x000fe20000011609 */
[----:B------:R-:W-:Y:S01]  /*8340*/  ULDC UR4, c[0x0][0x150] ;  /* 0x0000540000047ab9 */ /* 0x000fe20000000800 */
[----:B------:R-:W-:Y:S02]  /*8350*/  IADD3 R3, P0, RZ, -R23, RZ ;  /* 0x80000017ff037210 */ /* 0x000fe40007f1e0ff */
[----:B------:R-:W-:-:S03]  /*8360*/  I2FP.F32.U32 R7, R12 ;  /* 0x0000000c00077245 */ /* 0x000fc60000201000 */
[----:B------:R-:W1:Y:S01]  /*8370*/  LDC R6, c[0x0][0x618] ;  /* 0x00018600ff067b82 */ /* 0x000e620000000800 */
[----:B------:R-:W-:Y:S02]  /*8380*/  IMAD.X R5, RZ, RZ, ~R0, P0 ;  /* 0x000000ffff057224 */ /* 0x000fe400000e0e00 */
[----:B------:R-:W-:Y:S01]  /*8390*/  FMUL R7, R7, UR4 ;  /* 0x0000000407077c20 */ /* 0x000fe20008400000 */
[----:B------:R-:W-:Y:S01]  /*83a0*/  ULDC UR4, c[0x0][0x154] ;  /* 0x0000550000047ab9 */ /* 0x000fe20000000800 */
[-C--:B------:R-:W-:Y:S02]  /*83b0*/  IMAD R0, R5, R14.reuse, RZ ;  /* 0x0000000e05007224 */ /* 0x080fe400078e02ff */
[C---:B------:R-:W-:Y:S01]  /*83c0*/  IMAD.WIDE.U32 R4, R3.reuse, R14, R16 ;  /* 0x0000000e03047225 */ /* 0x040fe200078e0010 */
[----:B------:R-:W2:Y:S01]  /*83d0*/  LDC R11, c[0x0][0x608] ;  /* 0x00018200ff0b7b82 */ /* 0x000ea20000000800 */
[----:B------:R-:W3:Y:S02]  /*83e0*/  F2I.U32.TRUNC.NTZ R7, R7 ;  /* 0x0000000700077305 */ /* 0x000ee4000020f000 */
[----:B------:R-:W-:-:S04]  /*83f0*/  IMAD R3, R3, R15, R0 ;  /* 0x0000000f03037224 */ /* 0x000fc800078e0200 */
[----:B------:R-:W-:Y:S01]  /*8400*/  IMAD.IADD R3, R5, 0x1, R3 ;  /* 0x0000000105037824 */ /* 0x000fe200078e0203 */
[----:B------:R-:W5:Y:S01]  /*8410*/  LDC R8, c[0x0][0x658] ;  /* 0x00019600ff087b82 */ /* 0x000f620000000800 */
[----:B------:R-:W-:Y:S02]  /*8420*/  I2FP.F32.U32 R5, R20 ;  /* 0x0000001400057245 */ /* 0x000fe40000201000 */
[----:B0-----:R-:W-:-:S04]  /*8430*/  ISETP.NE.U32.AND P0, PT, R26, RZ, PT ;  /* 0x000000ff1a00720c */ /* 0x001fc80003f05070 */
[----:B------:R-:W-:Y:S01]  /*8440*/  ISETP.NE.AND.EX P0, PT, R27, RZ, PT, P0 ;  /* 0x000000ff1b00720c */ /* 0x000fe20003f05300 */
[----:B------:R-:W0:Y:S01]  /*8450*/  LDC R9, c[0x0][0x144] ;  /* 0x00005100ff097b82 */ /* 0x000e220000000800 */
[-C--:B-1----:R-:W-:Y:S01]  /*8460*/  SHF.R.U64 R13, R4, R6.reuse, R3 ;  /* 0x00000006040d7219 */ /* 0x082fe20000001203 */
[----:B---3--:R-:W-:Y:S01]  /*8470*/  IMAD.MOV R7, RZ, RZ, -R7 ;  /* 0x000000ffff077224 */ /* 0x008fe200078e0a07 */
[----:B------:R-:W-:Y:S01]  /*8480*/  SHF.R.U32.HI R0, RZ, R6, R3 ;  /* 0x00000006ff007219 */ /* 0x000fe20000011603 */
[----:B------:R-:W-:-:S04]  /*8490*/  FMUL R6, R5, UR4 ;  /* 0x0000000405067c20 */ /* 0x000fc80008400000 */
[----:B------:R-:W1:Y:S01]  /*84a0*/  LDC R21, c[0x0][0x148] ;  /* 0x00005200ff157b82 */ /* 0x000e620000000800 */
[----:B------:R3:W0:Y:S01]  /*84b0*/  F2I.U32.TRUNC.NTZ R14, R6 ;  /* 0x00000006000e7305 */ /* 0x000622000020f000 */
[-CC-:B--2---:R-:W-:Y:S02]  /*84c0*/  SHF.R.U64 R10, R13, R11.reuse, R0.reuse ;  /* 0x0000000b0d0a7219 */ /* 0x184fe40000001200 */
[----:B------:R-:W-:-:S04]  /*84d0*/  SHF.R.U32.HI R3, RZ, R11, R0 ;  /* 0x0000000bff037219 */ /* 0x000fc80000011600 */
[----:B------:R-:W2:Y:S01]  /*84e0*/  LDC R24, c[0x0][0x648] ;  /* 0x00019200ff187b82 */ /* 0x000ea20000000800 */
[-CC-:B-----5:R-:W-:Y:S02]  /*84f0*/  SHF.R.U64 R15, R10, R8.reuse, R3.reuse ;  /* 0x000000080a0f7219 */ /* 0x1a0fe40000001203 */
[----:B------:R-:W-:-:S03]  /*8500*/  SHF.R.U32.HI R5, RZ, R8, R3 ;  /* 0x00000008ff057219 */ /* 0x000fc60000011603 */
[----:B------:R-:W-:Y:S02]  /*8510*/  IMAD.MOV.U32 R4, RZ, RZ, R15 ;  /* 0x000000ffff047224 */ /* 0x000fe400078e000f */
[----:B------:R-:W1:Y:S01]  /*8520*/  LDC R28, c[0x0][0x638] ;  /* 0x00018e00ff1c7b82 */ /* 0x000e620000000800 */
[----:B0-----:R-:W-:-:S07]  /*8530*/  IMAD R25, R9, R7, R12 ;  /* 0x0000000709197224 */ /* 0x001fce00078e020c */
[----:B------:R-:W0:Y:S08]  /*8540*/  LDC R29, c[0x0][0x610] ;  /* 0x00018400ff1d7b82 */ /* 0x000e300000000800 */
[----:B------:R-:W0:Y:S01]  /*8550*/  LDC R30, c[0x0][0x600] ;  /* 0x00018000ff1e7b82 */ /* 0x000e220000000800 */
[----:B---3--:R-:W-:Y:S05]  /*8560*/  @!P0 BRA `(.L_x_159) ;  /* 0x0000000000288947 */ /* 0x008fea0003800000 */
[----:B------:R-:W3:Y:S02]  /*8570*/  LDC R0, c[0x0][0x64c] ;  /* 0x00019300ff007b82 */ /* 0x000ee40000000800 */
[----:B---3--:R-:W-:-:S05]  /*8580*/  IADD3 R3, P0, R15, R0, RZ ;  /* 0x000000000f037210 */ /* 0x008fca0007f1e0ff */
        /* <DEDUP_REMOVED lines=8> */
.L_x_159:
[----:B------:R-:W-:Y:S01]  /*8610*/  ISETP.NE.AND P0, PT, R2, 0x1, PT ;  /* 0x000000010200780c */ /* 0x000fe20003f05270 */
[----:B------:R-:W-:Y:S01]  /*8620*/  IMAD.MOV R14, RZ, RZ, -R14 ;  /* 0x000000ffff0e7224 */ /* 0x000fe200078e0a0e */
[----:B--2---:R-:W-:Y:S02]  /*8630*/  SHF.R.U64 R0, R4, R24, R5 ;  /* 0x0000001804007219 */ /* 0x004fe40000001205 */
[----:B------:R-:W-:Y:S02]  /*8640*/  LOP3.LUT R3, R10, R101, RZ, 0xc0, !PT ;  /* 0x000000650a037212 */ /* 0x000fe400078ec0ff */
[----:B------:R-:W-:Y:S01]  /*8650*/  LOP3.LUT R6, R13, R100, RZ, 0xc0, !PT ;  /* 0x000000640d067212 */ /* 0x000fe200078ec0ff */
[----:B------:R-:W-:Y:S02]  /*8660*/  IMAD.MOV R4, RZ, RZ, -R0 ;  /* 0x000000ffff047224 */ /* 0x000fe400078e0a00 */
[----:B------:R-:W-:Y:S02]  /*8670*/  IMAD R0, R96, R0, R3 ;  /* 0x0000000060007224 */ /* 0x000fe400078e0203 */
[----:B-1----:R-:W-:-:S02]  /*8680*/  IMAD R3, R4, R28, R15 ;  /* 0x0000001c04037224 */ /* 0x002fc400078e020f */
[----:B------:R-:W-:Y:S02]  /*8690*/  @P0 IMAD R25, R21, R14, R20 ;  /* 0x0000000e15190224 */ /* 0x000fe400078e0214 */
[----:B0-----:R-:W-:Y:S02]  /*86a0*/  IMAD R5, R3, R30, R6 ;  /* 0x0000001e03057224 */ /* 0x001fe400078e0206 */
[----:B------:R-:W-:Y:S02]  /*86b0*/  IMAD R0, R0, R29, R25 ;  /* 0x0000001d00007224 */ /* 0x000fe400078e0219 */
[----:B------:R-:W-:-:S03]  /*86c0*/  IMAD.MOV.U32 R4, RZ, RZ, 0x1 ;  /* 0x00000001ff047424 */ /* 0x000fc600078e00ff */
[----:B------:R-:W-:Y:S02]  /*86d0*/  SEL R103, R5, R0, !P0 ;  /* 0x0000000005677207 */ /* 0x000fe40004000000 */
[----:B------:R-:W-:Y:S02]  /*86e0*/  PRMT R3, R4, 0x7610, R3 ;  /* 0x0000761004037816 */ /* 0x000fe40000000003 */
[----:B------:R-:W-:-:S07]  /*86f0*/  SEL R0, R0, R5, !P0 ;  /* 0x0000000500007207 */ /* 0x000fce0004000000 */
.L_x_157:
[----:B------:R-:W-:Y:S01]  /*8700*/  LOP3.LUT P0, RZ, R3, 0xff, RZ, 0xc0, !PT ;  /* 0x000000ff03ff7812 */ /* 0x000fe2000780c0ff */
[----:B------:R-:W-:Y:S01]  /*8710*/  UIMAD.WIDE.U32 UR4, UR42, -0x33333333, URZ ;  /* 0xcccccccd2a0478a5 */ /* 0x000fe2000f8e003f */
[----:B------:R-:W-:-:S03]  /*8720*/  IMAD.MOV.U32 R113, RZ, RZ, R0 ;  /* 0x000000ffff717224 */ /* 0x000fc600078e0000 */
[----:B------:R-:W-:-:S04]  /*8730*/  USHF.R.U32.HI UR4, URZ, 0x2, UR5 ;  /* 0x000000023f047899 */ /* 0x000fc80008011605 */
[----:B------:R-:W-:-:S04]  /*8740*/  UIMAD UR42, UR4, -0x5, UR42 ;  /* 0xfffffffb042a78a4 */ /* 0x000fc8000f8e022a */
[----:B------:R-:W-:Y:S08]  /*8750*/  @P0 BRA `(.L_x_160) ;  /* 0xffffff8c00600947 */ /* 0x000ff0000383ffff */
[----:B------:R-:W-:Y:S05]  /*8760*/  EXIT ;  /* 0x000000000000794d */ /* 0x000fea0003800000 */
.L_x_7:
        /* <DEDUP_REMOVED lines=26> */
.L_x_162:
[----:B------:R-:W0:Y:S01]  /*8910*/  LDC.64 R30, c[0x0][0x640] ;  /* 0x00019000ff1e7b82 */ /* 0x000e220000000a00 */
[-CC-:B------:R-:W-:Y:S01]  /*8920*/  SHF.R.U64 R21, R14, R8.reuse, R15.reuse ;  /* 0x000000080e157219 */ /* 0x180fe2000000120f */
[----:B------:R-:W-:Y:S01]  /*8930*/  IMAD.MOV.U32 R27, RZ, RZ, 0x1 ;  /* 0x00000001ff1b7424 */ /* 0x000fe200078e00ff */
[----:B------:R-:W-:Y:S02]  /*8940*/  SHF.R.U32.HI R7, RZ, R8, R15 ;  /* 0x00000008ff077219 */ /* 0x000fe4000001160f */
[----:B------:R-:W-:-:S03]  /*8950*/  IADD3 R13, P0, RZ, -R21, RZ ;  /* 0x80000015ff0d7210 */ /* 0x000fc60007f1e0ff */
[----:B------:R-:W1:Y:S02]  /*8960*/  LDC R12, c[0x0][0x618] ;  /* 0x00018600ff0c7b82 */ /* 0x000e640000000800 */
[----:B------:R-:W-:Y:S02]  /*8970*/  IMAD.X R7, RZ, RZ, ~R7, P0 ;  /* 0x000000ffff077224 */ /* 0x000fe400000e0e07 */
[----:B------:R-:W-:-:S04]  /*8980*/  IMAD.WIDE.U32 R10, R13, R22, R16 ;  /* 0x000000160d0a7225 */ /* 0x000fc800078e0010 */
[----:B------:R-:W2:Y:S01]  /*8990*/  LDC R14, c[0x0][0x608] ;  /* 0x00018200ff0e7b82 */ /* 0x000ea20000000800 */
[----:B------:R-:W-:-:S04]  /*89a0*/  IMAD R8, R7, R22, RZ ;  /* 0x0000001607087224 */ /* 0x000fc800078e02ff */
[----:B------:R-:W-:-:S03]  /*89b0*/  IMAD R7, R13, R23, R8 ;  /* 0x000000170d077224 */ /* 0x000fc600078e0208 */
[----:B------:R-:W3:Y:S01]  /*89c0*/  LDC R28, c[0x0][0x658] ;  /* 0x00019600ff1c7b82 */ /* 0x000ee20000000800 */
[----:B------:R-:W-:Y:S01]  /*89d0*/  IMAD.IADD R7, R11, 0x1, R7 ;  /* 0x000000010b077824 */ /* 0x000fe200078e0207 */
[----:B0-----:R-:W-:Y:S01]  /*89e0*/  ISETP.NE.U32.AND P0, PT, R30, RZ, PT ;  /* 0x000000ff1e00720c */ /* 0x001fe20003f05070 */
[----:B------:R-:W-:-:S03]  /*89f0*/  IMAD.MOV.U32 R11, RZ, RZ, -0x1 ;  /* 0xffffffffff0b7424 */ /* 0x000fc600078e00ff */
        /* <DEDUP_REMOVED lines=8> */
[-C--:B---3--:R-:W-:Y:S02]  /*8a80*/  SHF.L.U32 R10, R11, R28.reuse, RZ ;  /* 0x0000001c0b0a7219 */ /* 0x088fe400000006ff */
[--C-:B------:R-:W-:Y:S02]  /*8a90*/  SHF.R.U64 R26, R22, R28, R7.reuse ;  /* 0x0000001c161a7219 */ /* 0x100fe40000001207 */
[----:B------:R-:W-:Y:S02]  /*8aa0*/  LOP3.LUT R29, RZ, R10, RZ, 0x33, !PT ;  /* 0x0000000aff1d7212 */ /* 0x000fe400078e33ff */
[----:B------:R-:W-:Y:S01]  /*8ab0*/  SHF.R.U32.HI R11, RZ, R28, R7 ;  /* 0x0000001cff0b7219 */ /* 0x000fe20000011607 */
[----:B------:R-:W3:Y:S01]  /*8ac0*/  LDC R32, c[0x0][0x610] ;  /* 0x00018400ff207b82 */ /* 0x000ee20000000800 */
[----:B------:R-:W-:Y:S01]  /*8ad0*/  IMAD.MOV.U32 R10, RZ, RZ, R26 ;  /* 0x000000ffff0a7224 */ /* 0x000fe200078e001a */
[----:B------:R-:W-:Y:S06]  /*8ae0*/  @!P0 BRA `(.L_x_163) ;  /* 0x0000000000288947 */ /* 0x000fec0003800000 */
        /* <DEDUP_REMOVED lines=10> */
.L_x_163:
[----:B------:R-:W-:Y:S02]  /*8b90*/  ISETP.NE.AND P0, PT, R2, 0x1, PT ;  /* 0x000000010200780c */ /* 0x000fe40003f05270 */
[----:B-1----:R-:W-:Y:S01]  /*8ba0*/  SHF.R.U64 R8, R10, R8, R11 ;  /* 0x000000080a087219 */ /* 0x002fe2000000120b */
[----:B0-----:R-:W-:Y:S01]  /*8bb0*/  VIADD R11, R23, 0xffffffff ;  /* 0xffffffff170b7836 */ /* 0x001fe20000000000 */
[----:B------:R-:W-:Y:S02]  /*8bc0*/  SHF.L.U32 R27, R27, R28, RZ ;  /* 0x0000001c1b1b7219 */ /* 0x000fe400000006ff */
[----:B------:R-:W-:Y:S01]  /*8bd0*/  LOP3.LUT R5, R22, R29, RZ, 0xc0, !PT ;  /* 0x0000001d16057212 */ /* 0x000fe200078ec0ff */
[----:B------:R-:W-:-:S04]  /*8be0*/  IMAD.MOV R7, RZ, RZ, -R8 ;  /* 0x000000ffff077224 */ /* 0x000fc800078e0a08 */
[----:B------:R-:W-:Y:S02]  /*8bf0*/  IMAD R5, R27, R8, R5 ;  /* 0x000000081b057224 */ /* 0x000fe400078e0205 */
[----:B------:R-:W-:Y:S01]  /*8c00*/  @P0 IMAD R6, R9, R24, R4 ;  /* 0x0000001809060224 */ /* 0x000fe200078e0204 */
[----:B------:R-:W-:Y:S01]  /*8c10*/  LOP3.LUT R9, R20, R11, RZ, 0xc0, !PT ;  /* 0x0000000b14097212 */ /* 0x000fe200078ec0ff */
[----:B--2---:R-:W-:Y:S02]  /*8c20*/  IMAD R4, R7, R25, R26 ;  /* 0x0000001907047224 */ /* 0x004fe400078e021a */
[----:B---3--:R-:W-:Y:S02]  /*8c30*/  IMAD R6, R5, R32, R6 ;  /* 0x0000002005067224 */ /* 0x008fe400078e0206 */
[----:B------:R-:W-:Y:S02]  /*8c40*/  IMAD R5, R4, R23, R9 ;  /* 0x0000001704057224 */ /* 0x000fe400078e0209 */
[----:B------:R-:W-:-:S02]  /*8c50*/  IMAD.MOV.U32 R8, RZ, RZ, 0x1 ;  /* 0x00000001ff087424 */ /* 0x000fc400078e00ff */
[----:B------:R-:W-:Y:S01]  /*8c60*/  IMAD.MOV.U32 R7, RZ, RZ, R21 ;  /* 0x000000ffff077224 */ /* 0x000fe200078e0015 */
[----:B------:R-:W-:Y:S02]  /*8c70*/  SEL R19, R5, R6, !P0 ;  /* 0x0000000605137207 */ /* 0x000fe40004000000 */
[----:B------:R-:W-:-:S07]  /*8c80*/  SEL R12, R6, R5, !P0 ;  /* 0x00000005060c7207 */ /* 0x000fce0004000000 */
.L_x_161:
[----:B------:R-:W-:-:S08]  /*8c90*/  NOP ;  /* 0x0000000000007918 */ /* 0x000fd00000000000 */
[----:B------:R-:W0:-:S00]  /*8ca0*/  USETMAXREG.DEALLOC.CTAPOOL 0x28 ;  /* 0x00000028000079c8 */ /* 0x000e0000080e0500 */
[----:B0-----:R-:W-:-:S13]  /*8cb0*/  ISETP.NE.AND P0, PT, R3, RZ, PT ;  /* 0x000000ff0300720c */ /* 0x001fda0003f05270 */
[----:B------:R-:W-:Y:S05]  /*8cc0*/  @P0 EXIT ;  /* 0x000000000000094d */ /* 0x000fea0003800000 */
[----:B------:R-:W-:Y:S01]  /*8cd0*/  LOP3.LUT P0, RZ, R8, 0xff, RZ, 0xc0, !PT ;  /* 0x000000ff08ff7812 */ /* 0x000fe2000780c0ff */
[----:B------:R-:W-:Y:S02]  /*8ce0*/  IMAD.MOV.U32 R3, RZ, RZ, 0x1 ;  /* 0x00000001ff037424 */ /* 0x000fe400078e00ff */
[----:B------:R-:W-:-:S10]  /*8cf0*/  IMAD.MOV.U32 R13, RZ, RZ, RZ ;  /* 0x000000ffff0d7224 */ /* 0x000fd400078e00ff */
[----:B------:R-:W-:Y:S05]  /*8d00*/  @!P0 BRA `(.L_x_164) ;  /* 0x0000000c00ec8947 */ /* 0x000fea0003800000 */
[----:B------:R-:W0:Y:S01]  /*8d10*/  LDC R3, c[0x0][0x28c] ;  /* 0x0000a300ff037b82 */ /* 0x000e220000000800 */
[----:B------:R-:W-:Y:S01]  /*8d20*/  UMOV UR7, 0x1 ;  /* 0x0000000100077882 */ /* 0x000fe20000000000 */
[----:B------:R-:W-:Y:S01]  /*8d30*/  ULDC UR21, c[0x0][0x658] ;  /* 0x0001960000157ab9 */ /* 0x000fe20000000800 */
[----:B------:R-:W-:Y:S01]  /*8d40*/  UMOV UR6, 0xffffffff ;  /* 0xffffffff00067882 */ /* 0x000fe20000000000 */
[----:B------:R-:W-:Y:S01]  /*8d50*/  BSSY B0, `(.L_x_164) ;  /* 0x00000f6000007945 */ /* 0x000fe20003800000 */
[----:B------:R-:W-:Y:S01]  /*8d60*/  USHF.L.U32 UR6, UR6, UR21, URZ ;  /* 0x0000001506067299 */ /* 0x000fe2000800063f */
[----:B------:R-:W-:Y:S01]  /*8d70*/  IMAD.MOV.U32 R11, RZ, RZ, 0x1 ;  /* 0x00000001ff0b7424 */ /* 0x000fe200078e00ff */
[----:B------:R-:W-:Y:S01]  /*8d80*/  UMOV UR31, 0x5 ;  /* 0x00000005001f7882 */ /* 0x000fe20000000000 */
[----:B------:R-:W1:Y:S01]  /*8d90*/  S2UR UR5, SR_CgaCtaId ;  /* 0x00000000000579c3 */ /* 0x000e620000008800 */
[----:B------:R-:W-:Y:S01]  /*8da0*/  LOP3.LUT R10, R18, 0x2, RZ, 0xfc, !PT ;  /* 0x00000002120a7812 */ /* 0x000fe200078efcff */
[----:B------:R-:W-:Y:S01]  /*8db0*/  IMAD.MOV.U32 R13, RZ, RZ, RZ ;  /* 0x000000ffff0d7224 */ /* 0x000fe200078e00ff */
[----:B------:R-:W-:Y:S01]  /*8dc0*/  ULDC UR13, c[0x0][0x600] ;  /* 0x00018000000d7ab9 */ /* 0x000fe20000000800 */
[----:B------:R-:W-:-:S02]  /*8dd0*/  USHF.L.U32 UR21, UR7, UR21, URZ ;  /* 0x0000001507157299 */ /* 0x000fc4000800063f */
[----:B------:R-:W-:Y:S02]  /*8de0*/  UIADD3 UR13, UR13, -0x1, URZ ;  /* 0xffffffff0d0d7890 */ /* 0x000fe4000fffe03f */
[----:B------:R-:W-:Y:S01]  /*8df0*/  ULOP3.LUT UR29, URZ, UR6, URZ, 0x33, !UPT ;  /* 0x000000063f1d7292 */ /* 0x000fe2000f8e333f */
[----:B0-----:R-:W-:-:S05]  /*8e00*/  VIADD R3, R3, 0x7f ;  /* 0x0000007f03037836 */ /* 0x001fca0000000000 */
[----:B------:R-:W-:Y:S01]  /*8e10*/  SHF.R.S32.HI R4, RZ, 0x1f, R3 ;  /* 0x0000001fff047819 */ /* 0x000fe20000011403 */
[----:B-1----:R-:W-:-:S03]  /*8e20*/  ULOP3.LUT UR4, UR5, 0x1, URZ, 0xc0, !UPT ;  /* 0x0000000105047892 */ /* 0x002fc6000f8ec03f */
[----:B------:R-:W-:Y:S01]  /*8e30*/  LEA.HI R4, R4, R3, RZ, 0x7 ;  /* 0x0000000304047211 */ /* 0x000fe200078f38ff */
[----:B------:R-:W-:Y:S01]  /*8e40*/  USHF.R.U32.HI UR46, URZ, 0x1, UR5 ;  /* 0x000000013f2e7899 */ /* 0x000fe20008011605 */
[----:B------:R-:W-:Y:S01]  /*8e50*/  IMAD.MOV.U32 R3, RZ, RZ, 0x1 ;  /* 0x00000001ff037424 */ /* 0x000fe200078e00ff */
[----:B------:R-:W-:Y:S01]  /*8e60*/  USHF.L.U32 UR22, UR5, 0x5, URZ ;  /* 0x0000000505167899 */ /* 0x000fe2000800063f */
[----:B------:R-:W-:Y:S01]  /*8e70*/  SHF.R.S32.HI R8, RZ, 0x7, R4 ;  /* 0x00000007ff087819 */ /* 0x000fe20000011404 */
[----:B------:R-:W-:Y:S02]  /*8e80*/  USHF.L.U32 UR23, UR5, 0xa, URZ ;  /* 0x0000000a05177899 */ /* 0x000fe4000800063f */
[----:B------:R-:W-:Y:S02]  /*8e90*/  ULOP3.LUT UR5, UR5, 0xfffffffe, URZ, 0xc0, !UPT ;  /* 0xfffffffe05057892 */ /* 0x000fe4000f8ec03f */
[----:B------:R-:W-:Y:S01]  /*8ea0*/  UISETP.GT.U32.AND UP0, UPT, UR4, 0xffff, UPT ;  /* 0x0000ffff0400788c */ /* 0x000fe2000bf04070 */
[----:B------:R-:W-:Y:S01]  /*8eb0*/  VIADD R9, R8, 0x1 ;  /* 0x0000000108097836 */ /* 0x000fe20000000000 */
[----:B------:R-:W-:-:S02]  /*8ec0*/  USHF.L.U32 UR30, UR7, UR5, URZ ;  /* 0x00000005071e7299 */ /* 0x000fc4000800063f */
[----:B------:R-:W-:Y:S02]  /*8ed0*/  ULOP3.LUT UR5, UR5, 0x1, URZ, 0xfc, !UPT ;  /* 0x0000000105057892 */ /* 0x000fe4000f8efc3f */
[----:B------:R-:W-:Y:S02]  /*8ee0*/  USEL UR4, UR4, 0xffff, !UP0 ;  /* 0x0000ffff04047887 */ /* 0x000fe4000c000000 */
[----:B------:R-:W-:Y:S02]  /*8ef0*/  USHF.L.U32 UR5, UR7, UR5, URZ ;  /* 0x0000000507057299 */ /* 0x000fe4000800063f */
[----:B------:R-:W-:Y:S02]  /*8f00*/  ULOP3.LUT UR4, UR4, 0xffff, URZ, 0xc0, !UPT ;  /* 0x0000ffff04047892 */ /* 0x000fe4000f8ec03f */
[----:B------:R-:W-:Y:S02]  /*8f10*/  ULOP3.LUT UR30, UR30, UR5, URZ, 0xfc, !UPT ;  /* 0x000000051e1e7292 */ /* 0x000fe4000f8efc3f */
[----:B------:R-:W-:-:S02]  /*8f20*/  USHF.L.U32 UR31, UR31, UR4, URZ ;  /* 0x000000041f1f7299 */ /* 0x000fc4000800063f */
[----:B------:R-:W-:Y:S02]  /*8f30*/  ULOP3.LUT UR22, UR22, 0x20, URZ, 0xc0, !UPT ;  /* 0x0000002016167892 */ /* 0x000fe4000f8ec03f */
[----:B------:R-:W-:Y:S01]  /*8f40*/  ULOP3.LUT UR23, UR23, 0x400, URZ, 0xc0, !UPT ;  /* 0x0000040017177892 */ /* 0x000fe2000f8ec03f */
[----:B------:R-:W-:-:S11]  /*8f50*/  ULDC.64 UR4, c[0x0][0x198] ;  /* 0x0000660000047ab9 */ /* 0x000fd60000000a00 */
.L_x_175:
[----:B------:R-:W-:-:S03]  /*8f60*/  UMOV UR6, 0xffffffff ;  /* 0xffffffff00067882 */ /* 0x000fc60000000000 */
[----:B------:R-:W-:Y:S05]  /*8f70*/  BRA.DIV UR6, `(.L_x_165) ;  /* 0x00000012065c7947 */ /* 0x000fea000b800000 */
[----:B------:R-:W-:-:S13]  /*8f80*/  ELECT P6, URZ, PT ;  /* 0x00000000003f782f */ /* 0x000fda00038c0000 */
.L_x_187:
[----:B------:R-:W0:Y:S01]  /*8f90*/  LDC R4, c[0x0][0x28c] ;  /* 0x0000a300ff047b82 */ /* 0x000e220000000800 */
[----:B------:R-:W-:Y:S01]  /*8fa0*/  BSSY B1, `(.L_x_166) ;  /* 0x000005e000017945 */ /* 0x000fe20003800000 */
[----:B0-----:R-:W-:-:S13]  /*8fb0*/  ISETP.LT.OR P6, PT, R4, 0x1, !P6 ;  /* 0x000000010400780c */ /* 0x001fda00077c1670 */
[----:B------:R-:W-:Y:S05]  /*8fc0*/  @P6 BRA `(.L_x_167) ;  /* 0x00000004006c6947 */ /* 0x000fea0003800000 */
[----:B------:R-:W-:Y:S01]  /*8fd0*/  LEA R12, R12, UR46, 0x1 ;  /* 0x0000002e0c0c7c11 */ /* 0x000fe2000f8e08ff */
[----:B------:R-:W-:Y:S01]  /*8fe0*/  IMAD.MOV.U32 R20, RZ, RZ, RZ ;  /* 0x000000ffff147224 */ /* 0x000fe200078e00ff */
[----:B------:R-:W-:Y:S01]  /*8ff0*/  LEA R19, R19, UR22, 0x6 ;  /* 0x0000001613137c11 */ /* 0x000fe2000f8e30ff */
[----:B------:R-:W-:Y:S02]  /*9000*/  IMAD.MOV.U32 R4, RZ, RZ, R9 ;  /* 0x000000ffff047224 */ /* 0x000fe400078e0009 */
[----:B------:R-:W-:Y:S02]  /*9010*/  IMAD.MOV.U32 R5, RZ, RZ, R3 ;  /* 0x000000ffff057224 */ /* 0x000fe400078e0003 */
[----:B------:R-:W-:Y:S02]  /*9020*/  IMAD.MOV.U32 R6, RZ, RZ, R13 ;  /* 0x000000ffff067224 */ /* 0x000fe400078e000d */
[----:B------:R-:W-:-:S07]  /*9030*/  IMAD.SHL.U32 R15, R12, 0x80, RZ ;  /* 0x000000800c0f7824 */ /* 0x000fce00078e00ff */
.L_x_170:
[----:B------:R-:W0:Y:S01]  /*9040*/  S2R R21, SR_CgaCtaId ;  /* 0x0000000000157919 */ /* 0x000e220000008800 */
[----:B------:R-:W-:Y:S02]  /*9050*/  MOV R12, 0x400 ;  /* 0x00000400000c7802 */ /* 0x000fe40000000f00 */
[----:B------:R-:W-:-:S13]  /*9060*/  ISETP.NE.AND P1, PT, R0, RZ, PT ;  /* 0x000000ff0000720c */ /* 0x000fda0003f25270 */
[----:B------:R-:W1:Y:S01]  /*9070*/  @!P1 LDC R14, c[0x0][0x500] ;  /* 0x00014000ff0e9b82 */ /* 0x000e620000000800 */
[----:B0-----:R-:W-:Y:S02]  /*9080*/  LEA R23, R21, R12, 0x18 ;  /* 0x0000000c15177211 */ /* 0x001fe400078ec0ff */
[----:B------:R-:W-:-:S03]  /*9090*/  SHF.L.U32 R12, R5, 0x1f, RZ ;  /* 0x0000001f050c7819 */ /* 0x000fc600000006ff */
[----:B------:R-:W-:-:S04]  /*90a0*/  IMAD R21, R6, 0x8, R23 ;  /* 0x0000000806157824 */ /* 0x000fc800078e0217 */
[----:B------:R-:W0:Y:S02]  /*90b0*/  SYNCS.PHASECHK.TRANS64.TRYWAIT P0, [R21+URZ+0x28], R12 ;  /* 0x0000280c150075a7 */ /* 0x000e24000800017f */
[----:B01----:R-:W-:Y:S05]  /*90c0*/  @!P0 BRA `(.L_x_168) ;  /* 0x0000001000288947 */ /* 0x003fea0003800000 */
.L_x_188:
[----:B0-----:R-:W-:Y:S01]  /*90d0*/  PRMT R12, R10, 0x9910, RZ ;  /* 0x000099100a0c7816 */ /* 0x001fe200000000ff */
[----:B------:R0:W-:Y:S03]  /*90e0*/  @!P1 SYNCS.ARRIVE.TRANS64 RZ, [R21+URZ], R14 ;  /* 0x0000000e15ff99a7 */ /* 0x0001e6000800003f */
[----:B------:R-:W-:-:S13]  /*90f0*/  ISETP.NE.AND P0, PT, R12, 0x2, PT ;  /* 0x000000020c00780c */ /* 0x000fda0003f05270 */
[----:B0-----:R-:W-:Y:S05]  /*9100*/  @P0 BRA `(.L_x_169) ;  /* 0x0000000000040947 */ /* 0x001fea0003800000 */
[----:B------:R-:W-:Y:S01]  /*9110*/  BPT.TRAP 0x1 ;  /* 0x000000040000795c */ /* 0x000fe20000300000 */
.L_x_169:
[C---:B------:R-:W-:Y:S01]  /*9120*/  LEA R12, R6.reuse, UR46, 0x3 ;  /* 0x0000002e060c7c11 */ /* 0x040fe2000f8e18ff */
[----:B------:R-:W-:Y:S01]  /*9130*/  UIADD3 UR54, UP0, UR4, 0xf0, URZ ;  /* 0x000000f004367890 */ /* 0x000fe2000ff1e03f */
[----:B------:R-:W-:Y:S01]  /*9140*/  LEA R14, R6, UR23, 0xd ;  /* 0x00000017060e7c11 */ /* 0x000fe2000f8e68ff */
[----:B------:R-:W-:Y:S01]  /*9150*/  UPRMT UR47, URZ, 0x5410, UR31 ;  /* 0x000054103f2f7896 */ /* 0x000fe2000800001f */
[----:B------:R-:W-:Y:S01]  /*9160*/  R2UR UR10, R20 ;  /* 0x00000000140a72ca */ /* 0x000fe200000e0000 */
[----:B------:R-:W-:Y:S01]  /*9170*/  IMAD.SHL.U32 R12, R12, 0x1000, RZ ;  /* 0x000010000c0c7824 */ /* 0x000fe200078e00ff */
[----:B------:R-:W-:Y:S01]  /*9180*/  R2UR UR9, R21 ;  /* 0x00000000150972ca */ /* 0x000fe200000e0000 */
[--C-:B------:R-:W-:Y:S01]  /*9190*/  IMAD R14, R14, 0x4, R23.reuse ;  /* 0x000000040e0e7824 */ /* 0x100fe200078e0217 */
[----:B------:R-:W-:Y:S01]  /*91a0*/  R2UR UR11, R15 ;  /* 0x000000000f0b72ca */ /* 0x000fe200000e0000 */
[----:B------:R-:W-:Y:S01]  /*91b0*/  IMAD R12, R12, 0x4, R23 ;  /* 0x000000040c0c7824 */ /* 0x000fe200078e0217 */
[----:B------:R-:W-:Y:S01]  /*91c0*/  R2UR UR12, R7 ;  /* 0x00000000070c72ca */ /* 0x000fe200000e0000 */
[----:B------:R-:W-:Y:S01]  /*91d0*/  UIADD3.X UR55, URZ, UR5, URZ, UP0, !UPT ;  /* 0x000000053f377290 */ /* 0x000fe200087fe43f */
[----:B------:R-:W-:Y:S01]  /*91e0*/  R2UR UR18, R14 ;  /* 0x000000000e1272ca */ /* 0x000fe200000e0000 */
[----:B------:R-:W-:Y:S01]  /*91f0*/  VIADD R4, R4, 0xffffffff ;  /* 0xffffffff04047836 */ /* 0x000fe20000000000 */
[----:B------:R-:W-:Y:S01]  /*9200*/  R2UR UR40, R12 ;  /* 0x000000000c2872ca */ /* 0x000fe200000e0000 */
[----:B------:R-:W-:Y:S01]  /*9210*/  UIADD3 UR14, UP1, UR4, 0x1f0, URZ ;  /* 0x000001f0040e7890 */ /* 0x000fe2000ff3e03f */
[----:B------:R-:W-:Y:S01]  /*9220*/  R2UR UR35, R19 ;  /* 0x00000000132372ca */ /* 0x000fe200000e0000 */
[----:B------:R-:W-:Y:S01]  /*9230*/  UIADD3 UR58, UR10, 0x20, URZ ;  /* 0x000000200a3a7890 */ /* 0x000fe2000fffe03f */
[----:B------:R-:W-:Y:S01]  /*9240*/  ISETP.GT.AND P1, PT, R4, 0x1, PT ;  /* 0x000000010400780c */ /* 0x000fe20003f24270 */
[----:B------:R-:W-:Y:S01]  /*9250*/  UIADD3 UR50, UR10, 0x40, URZ ;  /* 0x000000400a327890 */ /* 0x000fe2000fffe03f */
[----:B------:R-:W-:Y:S01]  /*9260*/  VIADD R6, R6, 0x1 ;  /* 0x0000000106067836 */ /* 0x000fe20000000000 */
[----:B------:R-:W-:Y:S01]  /*9270*/  UIADD3 UR42, UR10, 0x60, URZ ;  /* 0x000000600a2a7890 */ /* 0x000fe2000fffe03f */
[----:B------:R-:W-:Y:S01]  /*9280*/  VIADD R20, R20, 0x80 ;  /* 0x0000008014147836 */ /* 0x000fe20000000000 */
[----:B------:R-:W-:Y:S01]  /*9290*/  UMOV UR6, 0x0 ;  /* 0x0000000000067882 */ /* 0x000fe20000000000 */
[----:B------:R-:W-:Y:S01]  /*92a0*/  UMOV UR7, 0x10000000 ;  /* 0x1000000000077882 */ /* 0x000fe20000000000 */
[----:B------:R-:W-:Y:S01]  /*92b0*/  UIADD3.X UR15, URZ, UR5, URZ, UP1, !UPT ;  /* 0x000000053f0f7290 */ /* 0x000fe20008ffe43f */
[----:B------:R-:W-:Y:S01]  /*92c0*/  ISETP.NE.AND P0, PT, R6, 0x5, PT ;  /* 0x000000050600780c */ /* 0x000fe20003f05270 */
[----:B------:R-:W-:-:S02]  /*92d0*/  UIADD3 UR8, UR40, 0x100, URZ ;  /* 0x0000010028087890 */ /* 0x000fc4000fffe03f */
[----:B------:R-:W-:Y:S01]  /*92e0*/  UIADD3 UR56, UR40, 0x8100, URZ ;  /* 0x0000810028387890 */ /* 0x000fe2000fffe03f */
[----:B------:R-:W-:Y:S01]  /*92f0*/  SEL R12, RZ, 0x1, P0 ;  /* 0x00000001ff0c7807 */ /* 0x000fe20000000000 */
[----:B------:R-:W-:Y:S01]  /*9300*/  UIADD3 UR48, UR40, 0x10100, URZ ;  /* 0x0001010028307890 */ /* 0x000fe2000fffe03f */
[----:B------:R-:W-:Y:S01]  /*9310*/  SEL R6, R6, RZ, P0 ;  /* 0x000000ff06067207 */ /* 0x000fe20000000000 */
[----:B------:R-:W-:Y:S01]  /*9320*/  UIADD3 UR40, UR40, 0x18100, URZ ;  /* 0x0001810028287890 */ /* 0x000fe2000fffe03f */
[----:B------:R-:W-:Y:S01]  /*9330*/  LOP3.LUT R5, R5, R12, RZ, 0x3c, !PT ;  /* 0x0000000c05057212 */ /* 0x000fe200078e3cff */
[----:B------:R-:W-:Y:S01]  /*9340*/  UIADD3 UR32, UR18, 0xa0100, URZ ;  /* 0x000a010012207890 */ /* 0x000fe2000fffe03f */
[----:B------:R0:W-:Y:S01]  /*9350*/  UTMALDG.3D.MULTICAST [UR8], [UR54], UR47, desc[UR6] ;  /* 0x00000608360073b4 */ /* 0x0001e2000801182f */
[----:B------:R-:W-:Y:S02]  /*9360*/  UPRMT UR45, URZ, 0x5410, UR30 ;  /* 0x000054103f2d7896 */ /* 0x000fe4000800001e */
[----:B------:R-:W-:-:S02]  /*9370*/  UIADD3 UR24, UR18, 0xa2100, URZ ;  /* 0x000a210012187890 */ /* 0x000fc4000fffe03f */
[----:B------:R-:W-:Y:S01]  /*9380*/  UIADD3 UR16, UR18, 0xa4100, URZ ;  /* 0x000a410012107890 */ /* 0x000fe2000fffe03f */
[----:B------:R-:W-:Y:S01]  /*9390*/  UMOV UR57, UR9 ;  /* 0x0000000900397c82 */ /* 0x000fe20008000000 */
        /* <DEDUP_REMOVED lines=8> */
[----:B------:R1:W-:Y:S01]  /*9420*/  UTMALDG.3D.MULTICAST [UR56], [UR54], UR47, desc[UR6] ;  /* 0x00000638360073b4 */ /* 0x0003e2000801182f */
        /* <DEDUP_REMOVED lines=9> */
[----:B0-----:R-:W-:Y:S01]  /*94c0*/  UIADD3 UR8, UR18, 0xa6100, URZ ;  /* 0x000a610012087890 */ /* 0x001fe2000fffe03f */
[----:B------:R-:W-:Y:S01]  /*94d0*/  UMOV UR19, UR35 ;  /* 0x0000002300137c82 */ /* 0x000fe20008000000 */
[----:B------:R-:W-:Y:S01]  /*94e0*/  UMOV UR20, UR12 ;  /* 0x0000000c00147c82 */ /* 0x000fe20008000000 */
[----:B------:R-:W-:Y:S01]  /*94f0*/  UMOV UR18, UR50 ;  /* 0x0000003200127c82 */ /* 0x000fe20008000000 */
[----:B------:R-:W-:Y:S01]  /*9500*/  UMOV UR11, UR35 ;  /* 0x00000023000b7c82 */ /* 0x000fe20008000000 */
[----:B------:R1:W-:Y:S01]  /*9510*/  UTMALDG.3D.MULTICAST [UR40], [UR54], UR47, desc[UR6] ;  /* 0x00000628360073b4 */ /* 0x0003e2000801182f */
[----:B------:R-:W-:Y:S01]  /*9520*/  UMOV UR10, UR42 ;  /* 0x0000002a000a7c82 */ /* 0x000fe20008000000 */
[----:B------:R1:W-:Y:S01]  /*9530*/  UTMALDG.3D.MULTICAST [UR32], [UR14], UR45, desc[UR6] ;  /* 0x000006200e0073b4 */ /* 0x0003e2000801182d */
[----:B------:R1:W-:Y:S01]  /*9540*/  UTMALDG.3D.MULTICAST [UR24], [UR14], UR45, desc[UR6] ;  /* 0x000006180e0073b4 */ /* 0x0003e2000801182d */
[----:B------:R1:W-:Y:S01]  /*9550*/  UTMALDG.3D.MULTICAST [UR16], [UR14], UR45, desc[UR6] ;  /* 0x000006100e0073b4 */ /* 0x0003e2000801182d */
[----:B------:R1:W-:Y:S02]  /*9560*/  UTMALDG.3D.MULTICAST [UR8], [UR14], UR45, desc[UR6] ;  /* 0x000006080e0073b4 */ /* 0x0003e4000801182d */
[----:B-1----:R-:W-:Y:S05]  /*9570*/  @P1 BRA `(.L_x_170) ;  /* 0xfffffff800b01947 */ /* 0x002fea000383ffff */
.L_x_167:
[----:B------:R-:W-:Y:S05]  /*9580*/  BSYNC B1 ;  /* 0x0000000000017941 */ /* 0x000fea0003800000 */
.L_x_166:
[----:B------:R-:W-:Y:S01]  /*9590*/  LOP3.LUT P1, RZ, R11, 0xff, RZ, 0xc0, !PT ;  /* 0x000000ff0bff7812 */ /* 0x000fe2000782c0ff */
[C---:B------:R-:W-:Y:S01]  /*95a0*/  IMAD.IADD R13, R8.reuse, 0x1, R13 ;  /* 0x00000001080d7824 */ /* 0x040fe200078e020d */
[----:B------:R-:W-:Y:S01]  /*95b0*/  ULDC.64 UR6, c[0x0][0x650] ;  /* 0x0001940000067ab9 */ /* 0x000fe20000000a00 */
[C---:B------:R-:W-:Y:S01]  /*95c0*/  ISETP.GE.U32.AND P2, PT, R8.reuse, 0x5, PT ;  /* 0x000000050800780c */ /* 0x040fe20003f46070 */
[----:B------:R-:W-:Y:S01]  /*95d0*/  BSSY B1, `(.L_x_171) ;  /* 0x000006b000017945 */ /* 0x000fe20003800000 */
[----:B------:R-:W-:Y:S01]  /*95e0*/  IMAD.MOV.U32 R12, RZ, RZ, -0x1 ;  /* 0xffffffffff0c7424 */ /* 0x000fe200078e00ff */
[----:B------:R-:W-:Y:S01]  /*95f0*/  ISETP.GT.U32.AND P0, PT, R13, 0x4, PT ;  /* 0x000000040d00780c */ /* 0x000fe20003f04070 */
[----:B------:R-:W-:Y:S01]  /*9600*/  IMAD.MOV.U32 R19, RZ, RZ, -0x1 ;  /* 0xffffffffff137424 */ /* 0x000fe200078e00ff */
[----:B------:R-:W-:Y:S01]  /*9610*/  PRMT R11, RZ, 0x7610, R11 ;  /* 0x00007610ff0b7816 */ /* 0x000fe2000000000b */
[----:B------:R-:W-:Y:S01]  /*9620*/  IMAD.MOV.U32 R7, RZ, RZ, -0x1 ;  /* 0xffffffffff077424 */ /* 0x000fe200078e00ff */
[----:B------:R-:W-:-:S03]  /*9630*/  ISETP.LT.U32.AND P0, PT, R8, 0x5, P0 ;  /* 0x000000050800780c */ /* 0x000fc60000701070 */
[----:B------:R-:W0:Y:S01]  /*9640*/  @P1 S2R R5, SR_CgaCtaId ;  /* 0x0000000000051919 */ /* 0x000e220000008800 */
[----:B------:R-:W-:-:S04]  /*9650*/  @P1 MOV R4, 0x400 ;  /* 0x0000040000041802 */ /* 0x000fc80000000f00 */
[----:B0-----:R-:W-:Y:S01]  /*9660*/  @P1 LEA R6, R5, R4, 0x18 ;  /* 0x0000000405061211 */ /* 0x001fe200078ec0ff */
[----:B------:R-:W-:Y:S01]  /*9670*/  IMAD.WIDE.U32 R4, R13, -0x33333333, RZ ;  /* 0xcccccccd0d047825 */ /* 0x000fe200078e00ff */
[----:B------:R-:W-:Y:S02]  /*9680*/  SEL R4, RZ, 0x1, !P0 ;  /* 0x00000001ff047807 */ /* 0x000fe40004000000 */
[----:B------:R0:W-:Y:S01]  /*9690*/  @P1 SYNCS.ARRIVE.TRANS64.A1T0 RZ, [R6+URZ+0x68], RZ ;  /* 0x000068ff06ff19a7 */ /* 0x0001e2000810003f */
[----:B------:R-:W-:Y:S02]  /*96a0*/  IADD3 R16, P1, R16, UR38, RZ ;  /* 0x0000002610107c10 */ /* 0x000fe4000ff3e0ff */
[----:B------:R-:W-:Y:S02]  /*96b0*/  LOP3.LUT R3, R3, R4, RZ, 0x3c, !PT ;  /* 0x0000000403037212 */ /* 0x000fe400078e3cff */
[----:B------:R-:W-:Y:S02]  /*96c0*/  IADD3.X R17, R17, UR37, RZ, P1, !PT ;  /* 0x0000002511117c10 */ /* 0x000fe40008ffe4ff */
[----:B------:R-:W-:-:S02]  /*96d0*/  ISETP.GE.U32.AND P0, PT, R16, UR6, PT ;  /* 0x0000000610007c0c */ /* 0x000fc4000bf06070 */
[----:B0-----:R-:W-:Y:S02]  /*96e0*/  SHF.R.U32.HI R6, RZ, 0x2, R5 ;  /* 0x00000002ff067819 */ /* 0x001fe40000011605 */
[----:B------:R-:W-:Y:S02]  /*96f0*/  ISETP.GE.U32.AND.EX P0, PT, R17, UR7, PT, P0 ;  /* 0x0000000711007c0c */ /* 0x000fe4000bf06100 */
[----:B------:R-:W-:Y:S01]  /*9700*/  @P2 LOP3.LUT R3, R3, 0x1, R6, 0x78, !PT ;  /* 0x0000000103032812 */ /* 0x000fe200078e7806 */
[----:B------:R-:W-:Y:S01]  /*9710*/  IMAD R13, R6, -0x5, R13 ;  /* 0xfffffffb060d7824 */ /* 0x000fe200078e020d */
[----:B------:R-:W-:-:S09]  /*9720*/  PRMT R4, RZ, 0x7610, R4 ;  /* 0x00007610ff047816 */ /* 0x000fd20000000004 */
[----:B------:R-:W-:Y:S05]  /*9730*/  @P0 BRA `(.L_x_172) ;  /* 0x0000000400500947 */ /* 0x000fea0003800000 */
[----:B------:R-:W0:Y:S01]  /*9740*/  S2R R15, SR_CTAID.X ;  /* 0x00000000000f7919 */ /* 0x000e220000002500 */
[----:B------:R-:W-:Y:S01]  /*9750*/  ULDC.64 UR6, c[0x0][0x628] ;  /* 0x00018a0000067ab9 */ /* 0x000fe20000000a00 */
[----:B------:R-:W1:Y:S01]  /*9760*/  LDC R20, c[0x0][0x144] ;  /* 0x00005100ff147b82 */ /* 0x000e620000000800 */
[----:B------:R-:W-:Y:S01]  /*9770*/  ISETP.NE.U32.AND P0, PT, RZ, UR6, PT ;  /* 0x00000006ff007c0c */ /* 0x000fe2000bf05070 */
[----:B------:R-:W2:Y:S01]  /*9780*/  S2R R12, SR_CTAID.Y ;  /* 0x00000000000c7919 */ /* 0x000ea20000002600 */
[----:B------:R-:W-:Y:S01]  /*9790*/  ULDC UR8, c[0x0][0x150] ;  /* 0x0000540000087ab9 */ /* 0x000fe20000000800 */
[----:B------:R-:W-:Y:S01]  /*97a0*/  ULDC UR9, c[0x0][0x630] ;  /* 0x00018c0000097ab9 */ /* 0x000fe20000000800 */
[----:B------:R-:W-:Y:S01]  /*97b0*/  ISETP.NE.AND.EX P0, PT, RZ, UR7, PT, P0 ;  /* 0x00000007ff007c0c */ /* 0x000fe2000bf05300 */
[----:B------:R-:W-:Y:S01]  /*97c0*/  IMAD.MOV.U32 R4, RZ, RZ, R16 ;  /* 0x000000ffff047224 */ /* 0x000fe200078e0010 */
[----:B0-----:R-:W-:-:S05]  /*97d0*/  I2FP.F32.U32 R5, R15 ;  /* 0x0000000f00057245 */ /* 0x001fca0000201000 */
[----:B------:R-:W-:Y:S01]  /*97e0*/  FMUL R21, R5, UR8 ;  /* 0x0000000805157c20 */ /* 0x000fe20008400000 */
[----:B------:R-:W-:-:S05]  /*97f0*/  IMAD.MOV.U32 R5, RZ, RZ, R17 ;  /* 0x000000ffff057224 */ /* 0x000fca00078e0011 */
[----:B--2---:R-:W-:Y:S05]  /*9800*/  @!P0 BRA `(.L_x_173) ;  /* 0x0000000000288947 */ /* 0x004fea0003800000 */
[----:B------:R-:W-:Y:S02]  /*9810*/  ULDC UR8, c[0x0][0x634] ;  /* 0x00018d0000087ab9 */ /* 0x000fe40000000800 */
[----:B------:R-:W-:-:S05]  /*9820*/  IADD3 R5, P0, R16, UR8, RZ ;  /* 0x0000000810057c10 */ /* 0x000fca000ff1e0ff */
[----:B------:R-:W-:-:S04]  /*9830*/  IMAD.X R19, RZ, RZ, R17, P0 ;  /* 0x000000ffff137224 */ /* 0x000fc800000e0611 */
[----:B------:R-:W-:-:S04]  /*9840*/  IMAD.WIDE.U32 R6, R19, UR6, RZ ;  /* 0x0000000613067c25 */ /* 0x000fc8000f8e00ff */
[----:B------:R-:W-:-:S04]  /*9850*/  IMAD.WIDE.U32 R6, P0, R5, UR7, R6 ;  /* 0x0000000705067c25 */ /* 0x000fc8000f800006 */
[----:B------:R-:W-:-:S04]  /*9860*/  IMAD.WIDE.U32 R4, R5, UR6, RZ ;  /* 0x0000000605047c25 */ /* 0x000fc8000f8e00ff */
[----:B------:R-:W-:Y:S01]  /*9870*/  IMAD.MOV.U32 R4, RZ, RZ, R7 ;  /* 0x000000ffff047224 */ /* 0x000fe200078e0007 */
[----:B------:R-:W-:Y:S01]  /*9880*/  IADD3 RZ, P1, R5, R6, RZ ;  /* 0x0000000605ff7210 */ /* 0x000fe20007f3e0ff */
[----:B------:R-:W-:-:S04]  /*9890*/  IMAD.X R5, RZ, RZ, RZ, P0 ;  /* 0x000000ffff057224 */ /* 0x000fc800000e06ff */
[----:B------:R-:W-:-:S08]  /*98a0*/  IMAD.WIDE.U32.X R4, R19, UR7, R4, P1 ;  /* 0x0000000713047c25 */ /* 0x000fd000088e0404 */
.L_x_173:
[--C-:B------:R-:W-:Y:S01]  /*98b0*/  SHF.R.U64 R14, R4, UR9, R5.reuse ;  /* 0x00000009040e7c19 */ /* 0x100fe20008001205 */
[----:B------:R-:W0:Y:S01]  /*98c0*/  F2I.U32.TRUNC.NTZ R21, R21 ;  /* 0x0000001500157305 */ /* 0x000e22000020f000 */
[----:B------:R-:W-:Y:S01]  /*98d0*/  SHF.R.U32.HI R4, RZ, UR9, R5 ;  /* 0x00000009ff047c19 */ /* 0x000fe20008011605 */
[----:B------:R-:W-:Y:S01]  /*98e0*/  ULDC.64 UR6, c[0x0][0x620] ;  /* 0x0001880000067ab9 */ /* 0x000fe20000000a00 */
[----:B------:R-:W-:Y:S01]  /*98f0*/  IADD3 R7, P0, RZ, -R14, RZ ;  /* 0x8000000eff077210 */ /* 0x000fe20007f1e0ff */
[----:B------:R-:W-:-:S04]  /*9900*/  ULDC.64 UR8, c[0x0][0x640] ;  /* 0x0001900000087ab9 */ /* 0x000fc80000000a00 */
[----:B------:R-:W-:Y:S01]  /*9910*/  IMAD.X R4, RZ, RZ, ~R4, P0 ;  /* 0x000000ffff047224 */ /* 0x000fe200000e0e04 */
[----:B------:R-:W-:-:S03]  /*9920*/  ISETP.NE.U32.AND P0, PT, RZ, UR8, PT ;  /* 0x00000008ff007c0c */ /* 0x000fc6000bf05070 */
[----:B------:R-:W-:Y:S01]  /*9930*/  IMAD R6, R4, UR6, RZ ;  /* 0x0000000604067c24 */ /* 0x000fe2000f8e02ff */
[----:B------:R-:W-:Y:S01]  /*9940*/  ISETP.NE.AND.EX P0, PT, RZ, UR9, PT, P0 ;  /* 0x00000009ff007c0c */ /* 0x000fe2000bf05300 */
[----:B------:R-:W-:Y:S01]  /*9950*/  IMAD.WIDE.U32 R4, R7, UR6, R16 ;  /* 0x0000000607047c25 */ /* 0x000fe2000f8e0010 */
[----:B------:R-:W-:-:S03]  /*9960*/  ULDC UR6, c[0x0][0x618] ;  /* 0x0001860000067ab9 */ /* 0x000fc60000000800 */
[----:B------:R-:W-:Y:S01]  /*9970*/  IMAD R7, R7, UR7, R6 ;  /* 0x0000000707077c24 */ /* 0x000fe2000f8e0206 */
[----:B------:R-:W-:Y:S01]  /*9980*/  ULDC UR7, c[0x0][0x154] ;  /* 0x0000550000077ab9 */ /* 0x000fe20000000800 */
[----:B0-----:R-:W-:Y:S02]  /*9990*/  IMAD.MOV R6, RZ, RZ, -R21 ;  /* 0x000000ffff067224 */ /* 0x001fe400078e0a15 */
[----:B------:R-:W0:Y:S01]  /*99a0*/  LDC R21, c[0x0][0x148] ;  /* 0x00005200ff157b82 */ /* 0x000e220000000800 */
[----:B------:R-:W-:Y:S02]  /*99b0*/  IMAD.IADD R5, R5, 0x1, R7 ;  /* 0x0000000105057824 */ /* 0x000fe400078e0207 */
[----:B-1----:R-:W-:Y:S01]  /*99c0*/  IMAD R15, R20, R6, R15 ;  /* 0x00000006140f7224 */ /* 0x002fe200078e020f */
[----:B------:R-:W-:Y:S02]  /*99d0*/  I2FP.F32.U32 R6, R12 ;  /* 0x0000000c00067245 */ /* 0x000fe40000201000 */
[----:B------:R-:W-:-:S02]  /*99e0*/  SHF.R.U64 R19, R4, UR6, R5 ;  /* 0x0000000604137c19 */ /* 0x000fc40008001205 */
[----:B------:R-:W-:Y:S01]  /*99f0*/  SHF.R.U32.HI R4, RZ, UR6, R5 ;  /* 0x00000006ff047c19 */ /* 0x000fe20008011605 */
[----:B------:R-:W-:Y:S01]  /*9a00*/  FMUL R6, R6, UR7 ;  /* 0x0000000706067c20 */ /* 0x000fe20008400000 */
[----:B------:R-:W-:Y:S02]  /*9a10*/  ULDC UR6, c[0x0][0x608] ;  /* 0x0001820000067ab9 */ /* 0x000fe40000000800 */
[--C-:B------:R-:W-:Y:S01]  /*9a20*/  SHF.R.U64 R22, R19, UR6, R4.reuse ;  /* 0x0000000613167c19 */ /* 0x100fe20008001204 */
[----:B------:R1:W2:Y:S01]  /*9a30*/  F2I.U32.TRUNC.NTZ R24, R6 ;  /* 0x0000000600187305 */ /* 0x0002a2000020f000 */
[----:B------:R-:W-:Y:S01]  /*9a40*/  SHF.R.U32.HI R5, RZ, UR6, R4 ;  /* 0x00000006ff057c19 */ /* 0x000fe20008011604 */
[----:B------:R-:W-:-:S03]  /*9a50*/  ULDC UR6, c[0x0][0x658] ;  /* 0x0001960000067ab9 */ /* 0x000fc60000000800 */
[--C-:B------:R-:W-:Y:S02]  /*9a60*/  SHF.R.U64 R20, R22, UR6, R5.reuse ;  /* 0x0000000616147c19 */ /* 0x100fe40008001205 */
[----:B------:R-:W-:-:S03]  /*9a70*/  SHF.R.U32.HI R23, RZ, UR6, R5 ;  /* 0x00000006ff177c19 */ /* 0x000fc60008011605 */
[----:B------:R-:W-:Y:S02]  /*9a80*/  IMAD.MOV.U32 R4, RZ, RZ, R20 ;  /* 0x000000ffff047224 */ /* 0x000fe400078e0014 */
[----:B------:R-:W-:Y:S01]  /*9a90*/  IMAD.MOV.U32 R5, RZ, RZ, R23 ;  /* 0x000000ffff057224 */ /* 0x000fe200078e0017 */
[----:B-1----:R-:W-:Y:S06]  /*9aa0*/  @!P0 BRA `(.L_x_174) ;  /* 0x0000000000288947 */ /* 0x002fec0003800000 */
        /* <DEDUP_REMOVED lines=10> */
.L_x_174:
[----:B------:R-:W-:Y:S01]  /*9b50*/  ISETP.NE.AND P0, PT, R2, 0x1, PT ;  /* 0x000000010200780c */ /* 0x000fe20003f05270 */
[----:B------:R-:W-:Y:S01]  /*9b60*/  ULDC UR6, c[0x0][0x648] ;  /* 0x0001920000067ab9 */ /* 0x000fe20000000800 */
[----:B------:R-:W-:Y:S01]  /*9b70*/  LOP3.LUT R22, R22, UR29, RZ, 0xc0, !PT ;  /* 0x0000001d16167c12 */ /* 0x000fe2000f8ec0ff */
[----:B--2---:R-:W-:Y:S01]  /*9b80*/  IMAD.MOV R24, RZ, RZ, -R24 ;  /* 0x000000ffff187224 */ /* 0x004fe200078e0a18 */
[----:B------:R-:W-:Y:S01]  /*9b90*/  SHF.R.U64 R5, R4, UR6, R5 ;  /* 0x0000000604057c19 */ /* 0x000fe20008001205 */
[----:B------:R-:W-:Y:S01]  /*9ba0*/  ULDC UR6, c[0x0][0x638] ;  /* 0x00018e0000067ab9 */ /* 0x000fe20000000800 */
[----:B------:R-:W-:Y:S01]  /*9bb0*/  LOP3.LUT R19, R19, UR13, RZ, 0xc0, !PT ;  /* 0x0000000d13137c12 */ /* 0x000fe2000f8ec0ff */
[----:B------:R-:W-:Y:S01]  /*9bc0*/  ULDC UR7, c[0x0][0x610] ;  /* 0x0001840000077ab9 */ /* 0x000fe20000000800 */
[----:B------:R-:W-:Y:S02]  /*9bd0*/  IMAD.MOV.U32 R4, RZ, RZ, 0x1 ;  /* 0x00000001ff047424 */ /* 0x000fe400078e00ff */
[----:B------:R-:W-:-:S02]  /*9be0*/  IMAD.MOV R7, RZ, RZ, -R5 ;  /* 0x000000ffff077224 */ /* 0x000fc400078e0a05 */
[----:B------:R-:W-:Y:S02]  /*9bf0*/  IMAD R22, R5, UR21, R22 ;  /* 0x0000001505167c24 */ /* 0x000fe4000f8e0216 */
[----:B0-----:R-:W-:Y:S02]  /*9c00*/  @P0 IMAD R15, R21, R24, R12 ;  /* 0x00000018150f0224 */ /* 0x001fe400078e020c */
[----:B------:R-:W-:Y:S01]  /*9c10*/  IMAD R20, R7, UR6, R20 ;  /* 0x0000000607147c24 */ /* 0x000fe2000f8e0214 */
[----:B------:R-:W-:Y:S01]  /*9c20*/  ULDC UR6, c[0x0][0x600] ;  /* 0x0001800000067ab9 */ /* 0x000fe20000000800 */
[----:B------:R-:W-:Y:S02]  /*9c30*/  IMAD R15, R22, UR7, R15 ;  /* 0x00000007160f7c24 */ /* 0x000fe4000f8e020f */
[----:B------:R-:W-:Y:S02]  /*9c40*/  IMAD R20, R20, UR6, R19 ;  /* 0x0000000614147c24 */ /* 0x000fe4000f8e0213 */
[----:B------:R-:W-:-:S03]  /*9c50*/  IMAD.MOV.U32 R7, RZ, RZ, R14 ;  /* 0x000000ffff077224 */ /* 0x000fc600078e000e */
[----:B------:R-:W-:Y:S02]  /*9c60*/  SEL R19, R20, R15, !P0 ;  /* 0x0000000f14137207 */ /* 0x000fe40004000000 */
[----:B------:R-:W-:-:S07]  /*9c70*/  SEL R12, R15, R20, !P0 ;  /* 0x000000140f0c7207 */ /* 0x000fce0004000000 */
.L_x_172:
[----:B------:R-:W-:Y:S05]  /*9c80*/  BSYNC B1 ;  /* 0x0000000000017941 */ /* 0x000fea0003800000 */
.L_x_171:
[----:B------:R-:W-:-:S13]  /*9c90*/  LOP3.LUT P0, RZ, R4, 0xff, RZ, 0xc0, !PT ;  /* 0x000000ff04ff7812 */ /* 0x000fda000780c0ff */
[----:B------:R-:W-:Y:S05]  /*9ca0*/  @P0 BRA `(.L_x_175) ;  /* 0xfffffff000ac0947 */ /* 0x000fea000383ffff */
[----:B------:R-:W-:Y:S05]  /*9cb0*/  BSYNC B0 ;  /* 0x0000000000007941 */ /* 0x000fea0003800000 */
.L_x_164:
[----:B------:R-:W-:-:S03]  /*9cc0*/  UMOV UR6, 0xffffffff ;  /* 0xffffffff00067882 */ /* 0x000fc60000000000 */
[----:B------:R-:W-:Y:S05]  /*9cd0*/  BRA.DIV UR6, `(.L_x_176) ;  /* 0x0000000606387947 */ /* 0x000fea000b800000 */
[----:B------:R-:W-:-:S13]  /*9ce0*/  ELECT P6, URZ, PT ;  /* 0x00000000003f782f */ /* 0x000fda00038c0000 */
.L_x_191:
[----:B------:R-:W-:Y:S04]  /*9cf0*/  BSSY B0, `(.L_x_177) ;  /* 0x0000034000007945 */ /* 0x000fe80003800000 */
[----:B------:R-:W-:Y:S05]  /*9d00*/  @!P6 BRA `(.L_x_178) ;  /* 0x0000000000c8e947 */ /* 0x000fea0003800000 */
[----:B------:R-:W-:-:S04]  /*9d10*/  LOP3.LUT R18, R18, 0x2, RZ, 0xfc, !PT ;  /* 0x0000000212127812 */ /* 0x000fc800078efcff */
[----:B------:R-:W-:-:S13]  /*9d20*/  ISETP.NE.AND P0, PT, R18, 0x3, PT ;  /* 0x000000031200780c */ /* 0x000fda0003f05270 */
[----:B------:R-:W-:Y:S05]  /*9d30*/  @!P0 BRA `(.L_x_179) ;  /* 0x0000000000048947 */ /* 0x000fea0003800000 */
[----:B------:R-:W-:Y:S01]  /*9d40*/  BPT.TRAP 0x1 ;  /* 0x000000040000795c */ /* 0x000fe20000300000 */
.L_x_179:
[----:B------:R-:W0:Y:S01]  /*9d50*/  S2R R5, SR_CgaCtaId ;  /* 0x0000000000057919 */ /* 0x000e220000008800 */
[----:B------:R-:W-:Y:S02]  /*9d60*/  MOV R0, 0x400 ;  /* 0x0000040000007802 */ /* 0x000fe40000000f00 */
[----:B------:R-:W-:Y:S02]  /*9d70*/  SHF.L.U32 R4, R3, 0x1f, RZ ;  /* 0x0000001f03047819 */ /* 0x000fe400000006ff */
[----:B0-----:R-:W-:-:S05]  /*9d80*/  LEA R0, R5, R0, 0x18 ;  /* 0x0000000005007211 */ /* 0x001fca00078ec0ff */
[----:B------:R-:W-:-:S04]  /*9d90*/  VIADD R0, R0, 0x28 ;  /* 0x0000002800007836 */ /* 0x000fc80000000000 */
[C---:B------:R-:W-:Y:S02]  /*9da0*/  IMAD R7, R13.reuse, 0x8, R0 ;  /* 0x000000080d077824 */ /* 0x040fe400078e0200 */
[----:B------:R-:W-:Y:S02]  /*9db0*/  VIADD R13, R13, 0x1 ;  /* 0x000000010d0d7836 */ /* 0x000fe40000000000 */
[----:B------:R-:W0:Y:S03]  /*9dc0*/  SYNCS.PHASECHK.TRANS64.TRYWAIT P0, [R7+URZ], R4 ;  /* 0x00000004070075a7 */ /* 0x000e26000800017f */
[----:B------:R-:W-:-:S04]  /*9dd0*/  ISETP.NE.AND P1, PT, R13, 0x5, PT ;  /* 0x000000050d00780c */ /* 0x000fc80003f25270 */
[----:B------:R-:W-:Y:S02]  /*9de0*/  SEL R2, RZ, 0x1, P1 ;  /* 0x00000001ff027807 */ /* 0x000fe40000800000 */
[----:B------:R-:W-:Y:S02]  /*9df0*/  SEL R13, R13, RZ, P1 ;  /* 0x000000ff0d0d7207 */ /* 0x000fe40000800000 */
[----:B------:R-:W-:-:S03]  /*9e00*/  LOP3.LUT R6, R3, R2, RZ, 0x3c, !PT ;  /* 0x0000000203067212 */ /* 0x000fc600078e3cff */
[----:B------:R-:W-:Y:S01]  /*9e10*/  IMAD R8, R13, 0x8, R0 ;  /* 0x000000080d087824 */ /* 0x000fe200078e0200 */
[----:B------:R-:W-:Y:S01]  /*9e20*/  SHF.L.U32 R5, R6, 0x1f, RZ ;  /* 0x0000001f06057819 */ /* 0x000fe200000006ff */
[----:B0-----:R-:W-:Y:S06]  /*9e30*/  @!P0 BRA `(.L_x_180) ;  /* 0x0000000400008947 */ /* 0x001fec0003800000 */
.L_x_192:
[----:B------:R-:W1:Y:S01]  /*9e40*/  SYNCS.PHASECHK.TRANS64.TRYWAIT P0, [R8+URZ], R5 ;  /* 0x00000005080075a7 */ /* 0x000e62000800017f */
[----:B------:R-:W-:-:S05]  /*9e50*/  VIADD R2, R13, 0x1 ;  /* 0x000000010d027836 */ /* 0x000fca0000000000 */
[----:B------:R-:W-:-:S04]  /*9e60*/  ISETP.NE.AND P1, PT, R2, 0x5, PT ;  /* 0x000000050200780c */ /* 0x000fc80003f25270 */
[----:B------:R-:W-:Y:S02]  /*9e70*/  SEL R3, RZ, 0x1, P1 ;  /* 0x00000001ff037807 */ /* 0x000fe40000800000 */
[----:B0-----:R-:W-:Y:S02]  /*9e80*/  SEL R7, R2, RZ, P1 ;  /* 0x000000ff02077207 */ /* 0x001fe40000800000 */
[----:B------:R-:W-:-:S03]  /*9e90*/  LOP3.LUT R6, R6, R3, RZ, 0x3c, !PT ;  /* 0x0000000306067212 */ /* 0x000fc600078e3cff */
[----:B------:R-:W-:Y:S01]  /*9ea0*/  IMAD R9, R7, 0x8, R0 ;  /* 0x0000000807097824 */ /* 0x000fe200078e0200 */
[----:B------:R-:W-:Y:S01]  /*9eb0*/  SHF.L.U32 R4, R6, 0x1f, RZ ;  /* 0x0000001f06047819 */ /* 0x000fe200000006ff */
[----:B-1----:R-:W-:Y:S06]  /*9ec0*/  @!P0 BRA `(.L_x_181) ;  /* 0x0000000000f08947 */ /* 0x002fec0003800000 */
.L_x_193:
[----:B------:R-:W1:Y:S01]  /*9ed0*/  SYNCS.PHASECHK.TRANS64.TRYWAIT P0, [R9+URZ], R4 ;  /* 0x00000004090075a7 */ /* 0x000e62000800017f */
[----:B------:R-:W-:-:S05]  /*9ee0*/  VIADD R2, R7, 0x1 ;  /* 0x0000000107027836 */ /* 0x000fca0000000000 */
[----:B------:R-:W-:-:S04]  /*9ef0*/  ISETP.NE.AND P1, PT, R2, 0x5, PT ;  /* 0x000000050200780c */ /* 0x000fc80003f25270 */
[----:B------:R-:W-:Y:S02]  /*9f00*/  SEL R3, RZ, 0x1, P1 ;  /* 0x00000001ff037807 */ /* 0x000fe40000800000 */
[----:B------:R-:W-:Y:S02]  /*9f10*/  SEL R7, R2, RZ, P1 ;  /* 0x000000ff02077207 */ /* 0x000fe40000800000 */
[----:B------:R-:W-:-:S03]  /*9f20*/  LOP3.LUT R11, R6, R3, RZ, 0x3c, !PT ;  /* 0x00000003060b7212 */ /* 0x000fc600078e3cff */
[----:B------:R-:W-:Y:S01]  /*9f30*/  IMAD R6, R7, 0x8, R0 ;  /* 0x0000000807067824 */ /* 0x000fe200078e0200 */
[----:B0-----:R-:W-:Y:S01]  /*9f40*/  SHF.L.U32 R5, R11, 0x1f, RZ ;  /* 0x0000001f0b057819 */ /* 0x001fe200000006ff */
[----:B-1----:R-:W-:Y:S06]  /*9f50*/  @!P0 BRA `(.L_x_182) ;  /* 0x0000000000e08947 */ /* 0x002fec0003800000 */
.L_x_194:
[----:B------:R-:W1:Y:S01]  /*9f60*/  SYNCS.PHASECHK.TRANS64.TRYWAIT P0, [R6+URZ], R5 ;  /* 0x00000005060075a7 */ /* 0x000e62000800017f */
[----:B------:R-:W-:-:S05]  /*9f70*/  VIADD R2, R7, 0x1 ;  /* 0x0000000107027836 */ /* 0x000fca0000000000 */
[----:B------:R-:W-:-:S04]  /*9f80*/  ISETP.NE.AND P1, PT, R2, 0x5, PT ;  /* 0x000000050200780c */ /* 0x000fc80003f25270 */
[----:B0-----:R-:W-:Y:S02]  /*9f90*/  SEL R4, RZ, 0x1, P1 ;  /* 0x00000001ff047807 */ /* 0x001fe40000800000 */
[----:B------:R-:W-:Y:S02]  /*9fa0*/  SEL R3, R2, RZ, P1 ;  /* 0x000000ff02037207 */ /* 0x000fe40000800000 */
[----:B------:R-:W-:Y:S01]  /*9fb0*/  LOP3.LUT R4, R11, R4, RZ, 0x3c, !PT ;  /* 0x000000040b047212 */ /* 0x000fe200078e3cff */
[----:B-1----:R-:W-:Y:S06]  /*9fc0*/  @!P0 BRA `(.L_x_183) ;  /* 0x0000000000d88947 */ /* 0x002fec0003800000 */
.L_x_195:
[----:B------:R-:W-:Y:S01]  /*9fd0*/  IMAD R3, R3, 0x8, R0 ;  /* 0x0000000803037824 */ /* 0x000fe200078e0200 */
[----:B------:R-:W-:-:S07]  /*9fe0*/  SHF.L.U32 R0, R4, 0x1f, RZ ;  /* 0x0000001f04007819 */ /* 0x000fce00000006ff */
.L_x_184:
[----:B-1----:R1:W2:Y:S02]  /*9ff0*/  SYNCS.PHASECHK.TRANS64.TRYWAIT P0, [R3+URZ], R0 ;  /* 0x00000000030075a7 */ /* 0x0022a4000800017f */
[----:B--2---:R-:W-:Y:S05]  /*a000*/  @!P0 NANOSLEEP.SYNCS 0x989680 ;  /* 0x009896800000895d */ /* 0x004fea0003900000 */
[----:B------:R-:W2:Y:S02]  /*a010*/  @!P0 SYNCS.PHASECHK.TRANS64 P0, [R3+URZ], R0 ;  /* 0x00000000030085a7 */ /* 0x000ea4000800007f */
[----:B--2---:R-:W-:Y:S05]  /*a020*/  @!P0 BRA `(.L_x_184) ;  /* 0xfffffffc00f08947 */ /* 0x004fea000383ffff */
.L_x_178:
[----:B------:R-:W-:Y:S05]  /*a030*/  BSYNC B0 ;  /* 0x0000000000007941 */ /* 0x000fea0003800000 */
.L_x_177:
[----:B------:R-:W-:Y:S05]  /*a040*/  EXIT ;  /* 0x000000000000794d */ /* 0x000fea0003800000 */
.L_x_21:
[----:B-1----:R1:W2:Y:S02]  /*a050*/  SYNCS.PHASECHK.TRANS64.TRYWAIT P1, [R3+URZ], R0 ;  /* 0x00000000030075a7 */ /* 0x0022a4000802017f */
[----:B--2---:R-:W-:Y:S05]  /*a060*/  @!P1 NANOSLEEP.SYNCS 0x989680 ;  /* 0x009896800000995d */ /* 0x004fea0003900000 */
[----:B------:R-:W2:Y:S02]  /*a070*/  @!P1 SYNCS.PHASECHK.TRANS64 P1, [R3+URZ], R0 ;  /* 0x00000000030095a7 */ /* 0x000ea4000802007f */
[----:B--2---:R-:W-:Y:S05]  /*a080*/  @!P1 BRA `(.L_x_21) ;  /* 0xfffffffc00f09947 */ /* 0x004fea000383ffff */
[----:B------:R-:W-:Y:S05]  /*a090*/  BRA `(.L_x_20) ;  /* 0xffffff7400dc7947 */ /* 0x000fea000383ffff */
.L_x_26:
[----:B-1----:R1:W2:Y:S02]  /*a0a0*/  SYNCS.PHASECHK.TRANS64.TRYWAIT P1, [R5+URZ], R4 ;  /* 0x00000004050075a7 */ /* 0x0022a4000802017f */
[----:B--2---:R-:W-:Y:S05]  /*a0b0*/  @!P1 NANOSLEEP.SYNCS 0x989680 ;  /* 0x009896800000995d */ /* 0x004fea0003900000 */
[----:B------:R-:W2:Y:S02]  /*a0c0*/  @!P1 SYNCS.PHASECHK.TRANS64 P1, [R5+URZ], R4 ;  /* 0x00000004050095a7 */ /* 0x000ea4000802007f */
[----:B--2---:R-:W-:Y:S05]  /*a0d0*/  @!P1 BRA `(.L_x_26) ;  /* 0xfffffffc00f09947 */ /* 0x004fea000383ffff */
[----:B------:R-:W-:Y:S05]  /*a0e0*/  BRA `(.L_x_25) ;  /* 0xffffff84008c7947 */ /* 0x000fea000383ffff */
.L_x_165:
[----:B------:R-:W-:Y:S01]  /*a0f0*/  BSSY B1, `(.L_x_185) ;  /* 0x0000006000017945 */ /* 0x000fe20003800000 */
[----:B------:R-:W-:-:S07]  /*a100*/  IMAD.MOV.U32 R15, RZ, RZ, -0x1 ;  /* 0xffffffffff0f7424 */ /* 0x000fce00078e00ff */
[----:B------:R-:W-:Y:S05]  /*a110*/  WARPSYNC.COLLECTIVE R15, `(.L_x_186) ;  /* 0x000000000f0c7348 */ /* 0x000fea0003c00000 */
[----:B------:R-:W-:Y:S02]  /*a120*/  ELECT P6, UR62, PT ;  /* 0x00000000003e782f */ /* 0x000fe400038c0000 */
[----:B------:R-:W-:Y:S01]  /*a130*/  MOV R14, UR62 ;  /* 0x0000003e000e7c02 */ /* 0x000fe20008000f00 */
[----:B------:R-:W-:Y:S10]  /*a140*/  ENDCOLLECTIVE ;  /* 0x000000000000791b */ /* 0x000ff40003800000 */
.L_x_186:
[----:B------:R-:W-:Y:S05]  /*a150*/  BSYNC B1 ;  /* 0x0000000000017941 */ /* 0x000fea0003800000 */
.L_x_185:
[----:B------:R-:W-:Y:S05]  /*a160*/  BRA `(.L_x_187) ;  /* 0xffffffec00887947 */ /* 0x000fea000383ffff */
.L_x_168:
[----:B0-----:R0:W1:Y:S02]  /*a170*/  SYNCS.PHASECHK.TRANS64.TRYWAIT P0, [R21+URZ+0x28], R12 ;  /* 0x0000280c150075a7 */ /* 0x001064000800017f */
[----:B-1----:R-:W-:Y:S05]  /*a180*/  @!P0 NANOSLEEP.SYNCS 0x989680 ;  /* 0x009896800000895d */ /* 0x002fea0003900000 */
[----:B------:R-:W1:Y:S02]  /*a190*/  @!P0 SYNCS.PHASECHK.TRANS64 P0, [R21+URZ+0x28], R12 ;  /* 0x0000280c150085a7 */ /* 0x000e64000800007f */
[----:B-1----:R-:W-:Y:S05]  /*a1a0*/  @!P0 BRA `(.L_x_168) ;  /* 0xfffffffc00f08947 */ /* 0x002fea000383ffff */
[----:B------:R-:W-:Y:S05]  /*a1b0*/  BRA `(.L_x_188) ;  /* 0xffffffec00c47947 */ /* 0x000fea000383ffff */
.L_x_176:
[----:B------:R-:W-:Y:S01]  /*a1c0*/  BSSY B0, `(.L_x_189) ;  /* 0x0000006000007945 */ /* 0x000fe20003800000 */
[----:B------:R-:W-:-:S07]  /*a1d0*/  IMAD.MOV.U32 R15, RZ, RZ, -0x1 ;  /* 0xffffffffff0f7424 */ /* 0x000fce00078e00ff */
[----:B------:R-:W-:Y:S05]  /*a1e0*/  WARPSYNC.COLLECTIVE R15, `(.L_x_190) ;  /* 0x000000000f0c7348 */ /* 0x000fea0003c00000 */
[----:B------:R-:W-:Y:S02]  /*a1f0*/  ELECT P6, UR62, PT ;  /* 0x00000000003e782f */ /* 0x000fe400038c0000 */
[----:B------:R-:W-:Y:S01]  /*a200*/  MOV R14, UR62 ;  /* 0x0000003e000e7c02 */ /* 0x000fe20008000f00 */
[----:B------:R-:W-:Y:S10]  /*a210*/  ENDCOLLECTIVE ;  /* 0x000000000000791b */ /* 0x000ff40003800000 */
.L_x_190:
[----:B------:R-:W-:Y:S05]  /*a220*/  BSYNC B0 ;  /* 0x0000000000007941 */ /* 0x000fea0003800000 */
.L_x_189:
[----:B------:R-:W-:Y:S05]  /*a230*/  BRA `(.L_x_191) ;  /* 0xfffffff800ac7947 */ /* 0x000fea000383ffff */
.L_x_180:
[----:B0-----:R0:W1:Y:S02]  /*a240*/  SYNCS.PHASECHK.TRANS64.TRYWAIT P0, [R7+URZ], R4 ;  /* 0x00000004070075a7 */ /* 0x001064000800017f */
[----:B-1----:R-:W-:Y:S05]  /*a250*/  @!P0 NANOSLEEP.SYNCS 0x989680 ;  /* 0x009896800000895d */ /* 0x002fea0003900000 */
[----:B------:R-:W1:Y:S02]  /*a260*/  @!P0 SYNCS.PHASECHK.TRANS64 P0, [R7+URZ], R4 ;  /* 0x00000004070085a7 */ /* 0x000e64000800007f */
[----:B-1----:R-:W-:Y:S05]  /*a270*/  @!P0 BRA `(.L_x_180) ;  /* 0xfffffffc00f08947 */ /* 0x002fea000383ffff */
[----:B------:R-:W-:Y:S05]  /*a280*/  BRA `(.L_x_192) ;  /* 0xfffffff800ec7947 */ /* 0x000fea000383ffff */
.L_x_181:
[----:B0-----:R0:W1:Y:S02]  /*a290*/  SYNCS.PHASECHK.TRANS64.TRYWAIT P0, [R8+URZ], R5 ;  /* 0x00000005080075a7 */ /* 0x001064000800017f */
[----:B-1----:R-:W-:Y:S05]  /*a2a0*/  @!P0 NANOSLEEP.SYNCS 0x989680 ;  /* 0x009896800000895d */ /* 0x002fea0003900000 */
[----:B------:R-:W1:Y:S02]  /*a2b0*/  @!P0 SYNCS.PHASECHK.TRANS64 P0, [R8+URZ], R5 ;  /* 0x00000005080085a7 */ /* 0x000e64000800007f */
[----:B-1----:R-:W-:Y:S05]  /*a2c0*/  @!P0 BRA `(.L_x_181) ;  /* 0xfffffffc00f08947 */ /* 0x002fea000383ffff */
[----:B------:R-:W-:Y:S05]  /*a2d0*/  BRA `(.L_x_193) ;  /* 0xfffffff800fc7947 */ /* 0x000fea000383ffff */
.L_x_182:
[----:B0-----:R0:W1:Y:S02]  /*a2e0*/  SYNCS.PHASECHK.TRANS64.TRYWAIT P0, [R9+URZ], R4 ;  /* 0x00000004090075a7 */ /* 0x001064000800017f */
[----:B-1----:R-:W-:Y:S05]  /*a2f0*/  @!P0 NANOSLEEP.SYNCS 0x989680 ;  /* 0x009896800000895d */ /* 0x002fea0003900000 */
[----:B------:R-:W1:Y:S02]  /*a300*/  @!P0 SYNCS.PHASECHK.TRANS64 P0, [R9+URZ], R4 ;  /* 0x00000004090085a7 */ /* 0x000e64000800007f */
[----:B-1----:R-:W-:Y:S05]  /*a310*/  @!P0 BRA `(.L_x_182) ;  /* 0xfffffffc00f08947 */ /* 0x002fea000383ffff */
[----:B------:R-:W-:Y:S05]  /*a320*/  BRA `(.L_x_194) ;  /* 0xfffffffc000c7947 */ /* 0x000fea000383ffff */
.L_x_183:
[----:B0-----:R0:W1:Y:S02]  /*a330*/  SYNCS.PHASECHK.TRANS64.TRYWAIT P0, [R6+URZ], R5 ;  /* 0x00000005060075a7 */ /* 0x001064000800017f */
[----:B-1----:R-:W-:Y:S05]  /*a340*/  @!P0 NANOSLEEP.SYNCS 0x989680 ;  /* 0x009896800000895d */ /* 0x002fea0003900000 */
[----:B------:R-:W1:Y:S02]  /*a350*/  @!P0 SYNCS.PHASECHK.TRANS64 P0, [R6+URZ], R5 ;  /* 0x00000005060085a7 */ /* 0x000e64000800007f */
[----:B-1----:R-:W-:Y:S05]  /*a360*/  @!P0 BRA `(.L_x_183) ;  /* 0xfffffffc00f08947 */ /* 0x002fea000383ffff */
[----:B------:R-:W-:Y:S05]  /*a370*/  BRA `(.L_x_195) ;  /* 0xfffffffc00147947 */ /* 0x000fea000383ffff */
.L_x_196:
[----:B------:R-:W-:-:S00]  /*a380*/  BRA `(.L_x_196) ;  /* 0xfffffffc00fc7947 */ /* 0x000fc0000383ffff */
[----:B------:R-:W-:-:S00]  /*a390*/  NOP ;  /* 0x0000000000007918 */ /* 0x000fc00000000000 */
        /* <DEDUP_REMOVED lines=14> */
.L_x_197:


//--------------------- .nv.global.init           --------------------------
	.section	.nv.global.init,"aw",@progbits
.nv.global.init:
	.type		$str$22,@object
	.size		$str$22,($str$23 - $str$22)
$str$22:
        /*0000*/ 	.byte	0x6b, 0x5f, 0x74, 0x69, 0x6c, 0x65, 0x5f, 0x63, 0x6f, 0x75, 0x6e, 0x74, 0x20, 0x3e, 0x3d, 0x20
        /*0010*/ 	.byte	0x31, 0x00
	.type		$str$23,@object
	.size		$str$23,(__unnamed_1 - $str$23)
$str$23:
        /*0012*/ 	.byte	0x2f, 0x74, 0x6d, 0x70, 0x2f, 0x63, 0x75, 0x74, 0x6c, 0x61, 0x73, 0x73, 0x5f, 0x73, 0x77, 0x65
        /*0022*/ 	.byte	0x65, 0x70, 0x5f, 0x73, 0x72, 0x63, 0x2f, 0x69, 0x6e, 0x63, 0x6c, 0x75, 0x64, 0x65, 0x2f, 0x63
        /*0032*/ 	.byte	0x75, 0x74, 0x6c, 0x61, 0x73, 0x73, 0x2f, 0x67, 0x65, 0x6d, 0x6d, 0x2f, 0x63, 0x6f, 0x6c, 0x6c
        /*0042*/ 	.byte	0x65, 0x63, 0x74, 0x69, 0x76, 0x65, 0x2f, 0x73, 0x6d, 0x39, 0x30, 0x5f, 0x6d, 0x6d, 0x61, 0x5f
        /*0052*/ 	.byte	0x74, 0x6d, 0x61, 0x5f, 0x67, 0x6d, 0x6d, 0x61, 0x5f, 0x73, 0x73, 0x5f, 0x77, 0x61, 0x72, 0x70
        /*0062*/ 	.byte	0x73, 0x70, 0x65, 0x63, 0x69, 0x61, 0x6c, 0x69, 0x7a, 0x65, 0x64, 0x2e, 0x68, 0x70, 0x70, 0x00
	.type		__unnamed_1,@object
	.size		__unnamed_1,(.L_0 - __unnamed_1)
__unnamed_1:
        /*0072*/ 	.byte	0x76, 0x6f, 0x69, 0x64, 0x20, 0x63, 0x75, 0x74, 0x6c, 0x61, 0x73, 0x73, 0x3a, 0x3a, 0x67, 0x65
        /* <DEDUP_REMOVED lines=178> */
        /*0ba2*/ 	.byte	0x5d, 0x00
.L_0:


//--------------------- .nv.shared._ZN7cutlass13device_kernelINS_4gemm6kernel13GemmUniversalIN4cute5tupleIJiiiiEEENS1_10collective13CollectiveMmaINS1_34MainloopSm90TmaGmmaWarpSpecializedILi5ENS5_IJNS4_1CILi2EEESB_NSA_ILi1EEEEEENS1_35KernelTmaWarpSpecializedCooperativeEEENS5_IJNSA_ILi256EEENSA_ILi64EEENSA_ILi128EEEEEENS_10tfloat32_tENS5_IJlSC_lEEESK_SL_NS4_8TiledMMAINS4_8MMA_AtomIJNS4_4SM904GMMA29MMA_64x64x8_F32TF32TF32_SS_TNILNSP_7ScaleInE1ELSR_1EEEEEENS4_6LayoutINS5_IJSB_SC_SC_EEENS5_IJSC_NSA_ILi0EEESW_EEEEENS5_IJNS4_10UnderscoreESZ_SZ_EEEEENS4_23SM90_TMA_LOAD_MULTICASTENS4_14ComposedLayoutINS4_7SwizzleILi3ELi4ELi3EEENS4_18smem_ptr_flag_bitsILi32EEENSU_INS5_IJNSA_ILi8EEENSA_ILi32EEEEEENS5_IJS19_SC_EEEEEEEvNS4_8identityES12_S1D_vS1E_EENS_8epilogue10collective6detail29Sm90TmaWarpSpecializedAdapterINS1H_15DefaultEpilogueISK_SL_SL_NS1G_6thread17LinearCombinationISK_Li1EffLNS1L_9ScaleType4KindE0ELNS_15FloatRoundStyleE2ESK_EENS1_15EpilogueDefaultEEEEEvvEEEEvNT_6ParamsE --------------------------
	.section	.nv.shared._ZN7cutlass13device_kernelINS_4gemm6kernel13GemmUniversalIN4cute5tupleIJiiiiEEENS1_10collective13CollectiveMmaINS1_34MainloopSm90TmaGmmaWarpSpecializedILi5ENS5_IJNS4_1CILi2EEESB_NSA_ILi1EEEEEENS1_35KernelTmaWarpSpecializedCooperativeEEENS5_IJNSA_ILi256EEENSA_ILi64EEENSA_ILi128EEEEEENS_10tfloat32_tENS5_IJlSC_lEEESK_SL_NS4_8TiledMMAINS4_8MMA_AtomIJNS4_4SM904GMMA29MMA_64x64x8_F32TF32TF32_SS_TNILNSP_7ScaleInE1ELSR_1EEEEEENS4_6LayoutINS5_IJSB_SC_SC_EEENS5_IJSC_NSA_ILi0EEESW_EEEEENS5_IJNS4_10UnderscoreESZ_SZ_EEEEENS4_23SM90_TMA_LOAD_MULTICASTENS4_14ComposedLayoutINS4_7SwizzleILi3ELi4ELi3EEENS4_18smem_ptr_flag_bitsILi32EEENSU_INS5_IJNSA_ILi8EEENSA_ILi32EEEEEENS5_IJS19_SC_EEEEEEEvNS4_8identityES12_S1D_vS1E_EENS_8epilogue10collective6detail29Sm90TmaWarpSpecializedAdapterINS1H_15DefaultEpilogueISK_SL_SL_NS1G_6thread17LinearCombinationISK_Li1EffLNS1L_9ScaleType4KindE0ELNS_15FloatRoundStyleE2ESK_EENS1_15EpilogueDefaultEEEEEvvEEEEvNT_6ParamsE,"aw",@nobits
	.sectionflags	@""
	.align	16
	.zero		1024


//--------------------- .nv.shared.reserved.0     --------------------------
	.section	.nv.shared.reserved.0,"aw",@nobits
	.weak		__nv_reservedSMEM_offset_0_alias
	.size		__nv_reservedSMEM_offset_0_alias, 0, 0
	.other		__nv_reservedSMEM_offset_0_alias,@"STO_CUDA_RESERVED_SHARED STV_DEFAULT"
__nv_reservedSMEM_offset_0_alias:
	.zero		0


//--------------------- .nv.global                --------------------------
	.section	.nv.global,"aw",@nobits
.nv.global:
	.type		_ZN39_INTERNAL_6d0a00ba_4_k_cu_81164dad_69674cute1_E,@object
	.size		_ZN39_INTERNAL_6d0a00ba_4_k_cu_81164dad_69674cute1_E,(_ZN39_INTERNAL_6d0a00ba_4_k_cu_81164dad_69674cuda3std3__45__cpo6cbeginE - _ZN39_INTERNAL_6d0a00ba_4_k_cu_81164dad_69674cute1_E)
_ZN39_INTERNAL_6d0a00ba_4_k_cu_81164dad_69674cute1_E:
	.zero		1
	.type		_ZN39_INTERNAL_6d0a00ba_4_k_cu_81164dad_69674cuda3std3__45__cpo6cbeginE,@object
	.size		_ZN39_INTERNAL_6d0a00ba_4_k_cu_81164dad_69674cuda3std3__45__cpo6cbeginE,(_ZN39_INTERNAL_6d0a00ba_4_k_cu_81164dad_69674cuda3std3__48in_placeE - _ZN39_INTERNAL_6d0a00ba_4_k_cu_81164dad_69674cuda3std3__45__cpo6cbeginE)
_ZN39_INTERNAL_6d0a00ba_4_k_cu_81164dad_69674cuda3std3__45__cpo6cbeginE:
	.zero		1
	.type		_ZN39_INTERNAL_6d0a00ba_4_k_cu_81164dad_69674cuda3std3__48in_placeE,@object
	.size		_ZN39_INTERNAL_6d0a00ba_4_k_cu_81164dad_69674cuda3std3__48in_placeE,(_ZN39_INTERNAL_6d0a00ba_4_k_cu_81164dad_69674cuda3std6ranges3__45__cpo9iter_moveE - _ZN39_INTERNAL_6d0a00ba_4_k_cu_81164dad_69674cuda3std3__48in_placeE)
_ZN39_INTERNAL_6d0a00ba_4_k_cu_81164dad_69674cuda3std3__48in_placeE:
	.zero		1
	.type		_ZN39_INTERNAL_6d0a00ba_4_k_cu_81164dad_69674cuda3std6ranges3__45__cpo9iter_moveE,@object
	.size		_ZN39_INTERNAL_6d0a00ba_4_k_cu_81164dad_69674cuda3std6ranges3__45__cpo9iter_moveE,(_ZN39_INTERNAL_6d0a00ba_4_k_cu_81164dad_69674cuda3std3__45__cpo5beginE - _ZN39_INTERNAL_6d0a00ba_4_k_cu_81164dad_69674cuda3std6ranges3__45__cpo9iter_moveE)
_ZN39_INTERNAL_6d0a00ba_4_k_cu_81164dad_69674cuda3std6ranges3__45__cpo9iter_moveE:
	.zero		1
	.type		_ZN39_INTERNAL_6d0a00ba_4_k_cu_81164dad_69674cuda3std3__45__cpo5beginE,@object
	.size		_ZN39_INTERNAL_6d0a00ba_4_k_cu_81164dad_69674cuda3std3__45__cpo5beginE,(_ZN39_INTERNAL_6d0a00ba_4_k_cu_81164dad_69674cuda3std3__441_GLOBAL__N__6d0a00ba_4_k_cu_81164dad_69676ignoreE - _ZN39_INTERNAL_6d0a00ba_4_k_cu_81164dad_69674cuda3std3__45__cpo5beginE)
_ZN39_INTERNAL_6d0a00ba_4_k_cu_81164dad_69674cuda3std3__45__cpo5beginE:
	.zero		1
	.type		_ZN39_INTERNAL_6d0a00ba_4_k_cu_81164dad_69674cuda3std3__441_GLOBAL__N__6d0a00ba_4_k_cu_81164dad_69676ignoreE,@object
	.size		_ZN39_INTERNAL_6d0a00ba_4_k_cu_81164dad_69674cuda3std3__441_GLOBAL__N__6d0a00ba_4_k_cu_81164dad_69676ignoreE,(_ZN39_INTERNAL_6d0a00ba_4_k_cu_81164dad_69674cute7productE - _ZN39_INTERNAL_6d0a00ba_4_k_cu_81164dad_69674cuda3std3__441_GLOBAL__N__6d0a00ba_4_k_cu_81164dad_69676ignoreE)
_ZN39_INTERNAL_6d0a00ba_4_k_cu_81164dad_69674cuda3std3__441_GLOBAL__N__6d0a00ba_4_k_cu_81164dad_69676ignoreE:
	.zero		1
	.type		_ZN39_INTERNAL_6d0a00ba_4_k_cu_81164dad_69674cute7productE,@object
	.size		_ZN39_INTERNAL_6d0a00ba_4_k_cu_81164dad_69674cute7productE,(_ZN39_INTERNAL_6d0a00ba_4_k_cu_81164dad_69674cuda3std3__45__cpo3endE - _ZN39_INTERNAL_6d0a00ba_4_k_cu_81164dad_69674cute7productE)
_ZN39_INTERNAL_6d0a00ba_4_k_cu_81164dad_69674cute7productE:
	.zero		1
	.type		_ZN39_INTERNAL_6d0a00ba_4_k_cu_81164dad_69674cuda3std3__45__cpo3endE,@object
	.size		_ZN39_INTERNAL_6d0a00ba_4_k_cu_81164dad_69674cuda3std3__45__cpo3endE,(_ZN39_INTERNAL_6d0a00ba_4_k_cu_81164dad_69674cuda3std3__419piecewise_constructE - _ZN39_INTERNAL_6d0a00ba_4_k_cu_81164dad_69674cuda3std3__45__cpo3endE)
_ZN39_INTERNAL_6d0a00ba_4_k_cu_81164dad_69674cuda3std3__45__cpo3endE:
	.zero		1
	.type		_ZN39_INTERNAL_6d0a00ba_4_k_cu_81164dad_69674cuda3std3__419piecewise_constructE,@object
	.size		_ZN39_INTERNAL_6d0a00ba_4_k_cu_81164dad_69674cuda3std3__419piecewise_constructE,(_ZN39_INTERNAL_6d0a00ba_4_k_cu_81164dad_69674cuda3std3__45__cpo4cendE - _ZN39_INTERNAL_6d0a00ba_4_k_cu_81164dad_69674cuda3std3__419piecewise_constructE)
_ZN39_INTERNAL_6d0a00ba_4_k_cu_81164dad_69674cuda3std3__419piecewise_constructE:
	.zero		1
	.type		_ZN39_INTERNAL_6d0a00ba_4_k_cu_81164dad_69674cuda3std3__45__cpo4cendE,@object
	.size		_ZN39_INTERNAL_6d0a00ba_4_k_cu_81164dad_69674cuda3std3__45__cpo4cendE,(_ZN39_INTERNAL_6d0a00ba_4_k_cu_81164dad_69674cuda3std6ranges3__45__cpo4swapE - _ZN39_INTERNAL_6d0a00ba_4_k_cu_81164dad_69674cuda3std3__45__cpo4cendE)
_ZN39_INTERNAL_6d0a00ba_4_k_cu_81164dad_69674cuda3std3__45__cpo4cendE:
	.zero		1
	.type		_ZN39_INTERNAL_6d0a00ba_4_k_cu_81164dad_69674cuda3std6ranges3__45__cpo4swapE,@object
	.size		_ZN39_INTERNAL_6d0a00ba_4_k_cu_81164dad_69674cuda3std6ranges3__45__cpo4swapE,(.L_8 - _ZN39_INTERNAL_6d0a00ba_4_k_cu_81164dad_69674cuda3std6ranges3__45__cpo4swapE)
_ZN39_INTERNAL_6d0a00ba_4_k_cu_81164dad_69674cuda3std6ranges3__45__cpo4swapE:
	.zero		1
.L_8:


//--------------------- .nv.constant0._ZN7cutlass13device_kernelINS_4gemm6kernel13GemmUniversalIN4cute5tupleIJiiiiEEENS1_10collective13CollectiveMmaINS1_34MainloopSm90TmaGmmaWarpSpecializedILi5ENS5_IJNS4_1CILi2EEESB_NSA_ILi1EEEEEENS1_35KernelTmaWarpSpecializedCooperativeEEENS5_IJNSA_ILi256EEENSA_ILi64EEENSA_ILi128EEEEEENS_10tfloat32_tENS5_IJlSC_lEEESK_SL_NS4_8TiledMMAINS4_8MMA_AtomIJNS4_4SM904GMMA29MMA_64x64x8_F32TF32TF32_SS_TNILNSP_7ScaleInE1ELSR_1EEEEEENS4_6LayoutINS5_IJSB_SC_SC_EEENS5_IJSC_NSA_ILi0EEESW_EEEEENS5_IJNS4_10UnderscoreESZ_SZ_EEEEENS4_23SM90_TMA_LOAD_MULTICASTENS4_14ComposedLayoutINS4_7SwizzleILi3ELi4ELi3EEENS4_18smem_ptr_flag_bitsILi32EEENSU_INS5_IJNSA_ILi8EEENSA_ILi32EEEEEENS5_IJS19_SC_EEEEEEEvNS4_8identityES12_S1D_vS1E_EENS_8epilogue10collective6detail29Sm90TmaWarpSpecializedAdapterINS1H_15DefaultEpilogueISK_SL_SL_NS1G_6thread17LinearCombinationISK_Li1EffLNS1L_9ScaleType4KindE0ELNS_15FloatRoundStyleE2ESK_EENS1_15EpilogueDefaultEEEEEvvEEEEvNT_6ParamsE --------------------------
	.section	.nv.constant0._ZN7cutlass13device_kernelINS_4gemm6kernel13GemmUniversalIN4cute5tupleIJiiiiEEENS1_10collective13CollectiveMmaINS1_34MainloopSm90TmaGmmaWarpSpecializedILi5ENS5_IJNS4_1CILi2EEESB_NSA_ILi1EEEEEENS1_35KernelTmaWarpSpecializedCooperativeEEENS5_IJNSA_ILi256EEENSA_ILi64EEENSA_ILi128EEEEEENS_10tfloat32_tENS5_IJlSC_lEEESK_SL_NS4_8TiledMMAINS4_8MMA_AtomIJNS4_4SM904GMMA29MMA_64x64x8_F32TF32TF32_SS_TNILNSP_7ScaleInE1ELSR_1EEEEEENS4_6LayoutINS5_IJSB_SC_SC_EEENS5_IJSC_NSA_ILi0EEESW_EEEEENS5_IJNS4_10UnderscoreESZ_SZ_EEEEENS4_23SM90_TMA_LOAD_MULTICASTENS4_14ComposedLayoutINS4_7SwizzleILi3ELi4ELi3EEENS4_18smem_ptr_flag_bitsILi32EEENSU_INS5_IJNSA_ILi8EEENSA_ILi32EEEEEENS5_IJS19_SC_EEEEEEEvNS4_8identityES12_S1D_vS1E_EENS_8epilogue10collective6detail29Sm90TmaWarpSpecializedAdapterINS1H_15DefaultEpilogueISK_SL_SL_NS1G_6thread17LinearCombinationISK_Li1EffLNS1L_9ScaleType4KindE0ELNS_15FloatRoundStyleE2ESK_EENS1_15EpilogueDefaultEEEEEvvEEEEvNT_6ParamsE,"a",@progbits
	.sectionflags	@""
	.align	4
.nv.constant0._ZN7cutlass13device_kernelINS_4gemm6kernel13GemmUniversalIN4cute5tupleIJiiiiEEENS1_10collective13CollectiveMmaINS1_34MainloopSm90TmaGmmaWarpSpecializedILi5ENS5_IJNS4_1CILi2EEESB_NSA_ILi1EEEEEENS1_35KernelTmaWarpSpecializedCooperativeEEENS5_IJNSA_ILi256EEENSA_ILi64EEENSA_ILi128EEEEEENS_10tfloat32_tENS5_IJlSC_lEEESK_SL_NS4_8TiledMMAINS4_8MMA_AtomIJNS4_4SM904GMMA29MMA_64x64x8_F32TF32TF32_SS_TNILNSP_7ScaleInE1ELSR_1EEEEEENS4_6LayoutINS5_IJSB_SC_SC_EEENS5_IJSC_NSA_ILi0EEESW_EEEEENS5_IJNS4_10UnderscoreESZ_SZ_EEEEENS4_23SM90_TMA_LOAD_MULTICASTENS4_14ComposedLayoutINS4_7SwizzleILi3ELi4ELi3EEENS4_18smem_ptr_flag_bitsILi32EEENSU_INS5_IJNSA_ILi8EEENSA_ILi32EEEEEENS5_IJS19_SC_EEEEEEEvNS4_8identityES12_S1D_vS1E_EENS_8epilogue10collective6detail29Sm90TmaWarpSpecializedAdapterINS1H_15DefaultEpilogueISK_SL_SL_NS1G_6thread17LinearCombinationISK_Li1EffLNS1L_9ScaleType4KindE0ELNS_15FloatRoundStyleE2ESK_EENS1_15EpilogueDefaultEEEEEvvEEEEvNT_6ParamsE:
	.zero		1664


//--------------------- SYMBOLS --------------------------

	.type		.nv.reservedSmem.offset0,@object
	.size		.nv.reservedSmem.offset0,0x4
	.type		__assertfail,@function
